//
// Generated by NVIDIA NVVM Compiler
//
// Compiler Build ID: CL-36424714
// Cuda compilation tools, release 13.0, V13.0.88
// Based on NVVM 20.0.0
//

.version 9.0
.target sm_100
.address_size 64

	// .globl	_Z16matmulGPU_nativePfS_S_iii
// _ZZ15matmulGPU_tiledPfS_S_iiiE2As has been demoted
// _ZZ15matmulGPU_tiledPfS_S_iiiE2Bs has been demoted
// _ZZ16matmulGPU_tiled4PfS_S_iiiE2As has been demoted
// _ZZ16matmulGPU_tiled4PfS_S_iiiE2Bs has been demoted
.global .align 1 .b8 _ZN34_INTERNAL_e7c1908f_4_k_cu_b4bc84444cuda3std3__436_GLOBAL__N__e7c1908f_4_k_cu_b4bc84446ignoreE[1];
.global .align 1 .b8 _ZN34_INTERNAL_e7c1908f_4_k_cu_b4bc84444cuda3std3__45__cpo5beginE[1];
.global .align 1 .b8 _ZN34_INTERNAL_e7c1908f_4_k_cu_b4bc84444cuda3std3__45__cpo3endE[1];
.global .align 1 .b8 _ZN34_INTERNAL_e7c1908f_4_k_cu_b4bc84444cuda3std3__45__cpo6cbeginE[1];
.global .align 1 .b8 _ZN34_INTERNAL_e7c1908f_4_k_cu_b4bc84444cuda3std3__45__cpo4cendE[1];
.global .align 1 .b8 _ZN34_INTERNAL_e7c1908f_4_k_cu_b4bc84444cuda3std3__419piecewise_constructE[1];
.global .align 1 .b8 _ZN34_INTERNAL_e7c1908f_4_k_cu_b4bc84444cuda3std3__48in_placeE[1];
.global .align 1 .b8 _ZN34_INTERNAL_e7c1908f_4_k_cu_b4bc84444cuda3std6ranges3__45__cpo4swapE[1];
.global .align 1 .b8 _ZN34_INTERNAL_e7c1908f_4_k_cu_b4bc84444cuda3std6ranges3__45__cpo9iter_moveE[1];
.global .align 1 .b8 _ZN34_INTERNAL_e7c1908f_4_k_cu_b4bc84444cuda3std6ranges3__45__cpo7advanceE[1];

.visible .entry _Z16matmulGPU_nativePfS_S_iii(
	.param .u64 .ptr .align 1 _Z16matmulGPU_nativePfS_S_iii_param_0,
	.param .u64 .ptr .align 1 _Z16matmulGPU_nativePfS_S_iii_param_1,
	.param .u64 .ptr .align 1 _Z16matmulGPU_nativePfS_S_iii_param_2,
	.param .u32 _Z16matmulGPU_nativePfS_S_iii_param_3,
	.param .u32 _Z16matmulGPU_nativePfS_S_iii_param_4,
	.param .u32 _Z16matmulGPU_nativePfS_S_iii_param_5
)
{
	.reg .pred 	%p<13>;
	.reg .b32 	%r<17>;
	.reg .b32 	%f<68>;
	.reg .b64 	%rd<72>;

	ld.param.u64 	%rd22, [_Z16matmulGPU_nativePfS_S_iii_param_0];
	ld.param.u64 	%rd23, [_Z16matmulGPU_nativePfS_S_iii_param_1];
	ld.param.u64 	%rd21, [_Z16matmulGPU_nativePfS_S_iii_param_2];
	ld.param.u32 	%r5, [_Z16matmulGPU_nativePfS_S_iii_param_3];
	ld.param.u32 	%r3, [_Z16matmulGPU_nativePfS_S_iii_param_4];
	ld.param.u32 	%r4, [_Z16matmulGPU_nativePfS_S_iii_param_5];
	cvta.to.global.u64 	%rd1, %rd23;
	cvta.to.global.u64 	%rd2, %rd22;
	mov.u32 	%r6, %ctaid.y;
	mov.u32 	%r7, %ntid.y;
	mov.u32 	%r8, %tid.y;
	mad.lo.s32 	%r1, %r6, %r7, %r8;
	mov.u32 	%r9, %ctaid.x;
	mov.u32 	%r10, %ntid.x;
	mov.u32 	%r11, %tid.x;
	mad.lo.s32 	%r2, %r9, %r10, %r11;
	setp.ge.s32 	%p1, %r1, %r5;
	setp.ge.s32 	%p2, %r2, %r3;
	or.pred  	%p3, %p1, %p2;
	@%p3 bra 	$L__BB0_14;
	cvt.s64.s32 	%rd3, %r4;
	setp.eq.s32 	%p4, %r4, 0;
	mov.f32 	%f67, 0f00000000;
	@%p4 bra 	$L__BB0_13;
	mul.lo.s32 	%r12, %r4, %r1;
	cvt.s64.s32 	%rd4, %r12;
	cvt.s64.s32 	%rd5, %r3;
	cvt.s64.s32 	%rd6, %r2;
	setp.lt.u32 	%p5, %r4, 8;
	mov.f32 	%f67, 0f00000000;
	mov.b64 	%rd70, 0;
	@%p5 bra 	$L__BB0_5;
	and.b64  	%rd70, %rd3, -8;
	shl.b64 	%rd25, %rd6, 2;
	add.s64 	%rd67, %rd1, %rd25;
	shl.b64 	%rd26, %rd4, 2;
	add.s64 	%rd27, %rd26, %rd2;
	add.s64 	%rd66, %rd27, 16;
	mov.f32 	%f67, 0f00000000;
	mov.u64 	%rd68, %rd70;
$L__BB0_4:
	.pragma "nounroll";
	ld.global.f32 	%f17, [%rd66+-16];
	ld.global.f32 	%f18, [%rd67];
	fma.rn.f32 	%f19, %f17, %f18, %f67;
	ld.global.f32 	%f20, [%rd66+-12];
	shl.b64 	%rd28, %rd5, 2;
	add.s64 	%rd29, %rd67, %rd28;
	ld.global.f32 	%f21, [%rd29];
	fma.rn.f32 	%f22, %f20, %f21, %f19;
	ld.global.f32 	%f23, [%rd66+-8];
	add.s64 	%rd30, %rd29, %rd28;
	ld.global.f32 	%f24, [%rd30];
	fma.rn.f32 	%f25, %f23, %f24, %f22;
	ld.global.f32 	%f26, [%rd66+-4];
	add.s64 	%rd31, %rd30, %rd28;
	ld.global.f32 	%f27, [%rd31];
	fma.rn.f32 	%f28, %f26, %f27, %f25;
	ld.global.f32 	%f29, [%rd66];
	add.s64 	%rd32, %rd31, %rd28;
	ld.global.f32 	%f30, [%rd32];
	fma.rn.f32 	%f31, %f29, %f30, %f28;
	ld.global.f32 	%f32, [%rd66+4];
	add.s64 	%rd33, %rd32, %rd28;
	ld.global.f32 	%f33, [%rd33];
	fma.rn.f32 	%f34, %f32, %f33, %f31;
	ld.global.f32 	%f35, [%rd66+8];
	add.s64 	%rd34, %rd33, %rd28;
	ld.global.f32 	%f36, [%rd34];
	fma.rn.f32 	%f37, %f35, %f36, %f34;
	ld.global.f32 	%f38, [%rd66+12];
	add.s64 	%rd35, %rd34, %rd28;
	ld.global.f32 	%f39, [%rd35];
	fma.rn.f32 	%f67, %f38, %f39, %f37;
	add.s64 	%rd68, %rd68, -8;
	shl.b64 	%rd36, %rd5, 5;
	add.s64 	%rd67, %rd67, %rd36;
	add.s64 	%rd66, %rd66, 32;
	setp.ne.s64 	%p6, %rd68, 0;
	@%p6 bra 	$L__BB0_4;
$L__BB0_5:
	and.b32  	%r13, %r4, 7;
	setp.eq.s32 	%p7, %r13, 0;
	@%p7 bra 	$L__BB0_13;
	and.b64  	%rd37, %rd3, 7;
	add.s64 	%rd38, %rd37, -1;
	setp.lt.u64 	%p8, %rd38, 3;
	@%p8 bra 	$L__BB0_8;
	add.s64 	%rd39, %rd70, %rd4;
	shl.b64 	%rd40, %rd39, 2;
	add.s64 	%rd41, %rd2, %rd40;
	ld.global.f32 	%f41, [%rd41];
	mad.lo.s64 	%rd42, %rd70, %rd5, %rd6;
	shl.b64 	%rd43, %rd42, 2;
	add.s64 	%rd44, %rd1, %rd43;
	ld.global.f32 	%f42, [%rd44];
	fma.rn.f32 	%f43, %f41, %f42, %f67;
	ld.global.f32 	%f44, [%rd41+4];
	shl.b64 	%rd45, %rd5, 2;
	add.s64 	%rd46, %rd44, %rd45;
	ld.global.f32 	%f45, [%rd46];
	fma.rn.f32 	%f46, %f44, %f45, %f43;
	ld.global.f32 	%f47, [%rd41+8];
	add.s64 	%rd47, %rd46, %rd45;
	ld.global.f32 	%f48, [%rd47];
	fma.rn.f32 	%f49, %f47, %f48, %f46;
	ld.global.f32 	%f50, [%rd41+12];
	add.s64 	%rd48, %rd47, %rd45;
	ld.global.f32 	%f51, [%rd48];
	fma.rn.f32 	%f67, %f50, %f51, %f49;
	add.s64 	%rd70, %rd70, 4;
$L__BB0_8:
	and.b32  	%r14, %r4, 3;
	setp.eq.s32 	%p9, %r14, 0;
	@%p9 bra 	$L__BB0_13;
	setp.eq.s32 	%p10, %r14, 1;
	@%p10 bra 	$L__BB0_11;
	add.s64 	%rd49, %rd70, %rd4;
	shl.b64 	%rd50, %rd49, 2;
	add.s64 	%rd51, %rd2, %rd50;
	ld.global.f32 	%f53, [%rd51];
	mad.lo.s64 	%rd52, %rd70, %rd5, %rd6;
	shl.b64 	%rd53, %rd52, 2;
	add.s64 	%rd54, %rd1, %rd53;
	ld.global.f32 	%f54, [%rd54];
	fma.rn.f32 	%f55, %f53, %f54, %f67;
	ld.global.f32 	%f56, [%rd51+4];
	shl.b64 	%rd55, %rd5, 2;
	add.s64 	%rd56, %rd54, %rd55;
	ld.global.f32 	%f57, [%rd56];
	fma.rn.f32 	%f67, %f56, %f57, %f55;
	add.s64 	%rd70, %rd70, 2;
$L__BB0_11:
	and.b32  	%r15, %r4, 1;
	setp.eq.b32 	%p11, %r15, 1;
	not.pred 	%p12, %p11;
	@%p12 bra 	$L__BB0_13;
	add.s64 	%rd57, %rd70, %rd4;
	shl.b64 	%rd58, %rd57, 2;
	add.s64 	%rd59, %rd2, %rd58;
	ld.global.f32 	%f58, [%rd59];
	mad.lo.s64 	%rd60, %rd70, %rd5, %rd6;
	shl.b64 	%rd61, %rd60, 2;
	add.s64 	%rd62, %rd1, %rd61;
	ld.global.f32 	%f59, [%rd62];
	fma.rn.f32 	%f67, %f58, %f59, %f67;
$L__BB0_13:
	mad.lo.s32 	%r16, %r3, %r1, %r2;
	cvta.to.global.u64 	%rd63, %rd21;
	mul.wide.s32 	%rd64, %r16, 4;
	add.s64 	%rd65, %rd63, %rd64;
	st.global.f32 	[%rd65], %f67;
$L__BB0_14:
	ret;

}
	// .globl	_Z15matmulGPU_tiledPfS_S_iii
.visible .entry _Z15matmulGPU_tiledPfS_S_iii(
	.param .u64 .ptr .align 1 _Z15matmulGPU_tiledPfS_S_iii_param_0,
	.param .u64 .ptr .align 1 _Z15matmulGPU_tiledPfS_S_iii_param_1,
	.param .u64 .ptr .align 1 _Z15matmulGPU_tiledPfS_S_iii_param_2,
	.param .u32 _Z15matmulGPU_tiledPfS_S_iii_param_3,
	.param .u32 _Z15matmulGPU_tiledPfS_S_iii_param_4,
	.param .u32 _Z15matmulGPU_tiledPfS_S_iii_param_5
)
{
	.reg .pred 	%p<12>;
	.reg .b32 	%r<42>;
	.reg .b32 	%f<63>;
	.reg .b64 	%rd<13>;
	// demoted variable
	.shared .align 4 .b8 _ZZ15matmulGPU_tiledPfS_S_iiiE2As[1024];
	// demoted variable
	.shared .align 4 .b8 _ZZ15matmulGPU_tiledPfS_S_iiiE2Bs[1024];
	ld.param.u64 	%rd3, [_Z15matmulGPU_tiledPfS_S_iii_param_0];
	ld.param.u64 	%rd4, [_Z15matmulGPU_tiledPfS_S_iii_param_1];
	ld.param.u64 	%rd5, [_Z15matmulGPU_tiledPfS_S_iii_param_2];
	ld.param.u32 	%r23, [_Z15matmulGPU_tiledPfS_S_iii_param_3];
	ld.param.u32 	%r24, [_Z15matmulGPU_tiledPfS_S_iii_param_4];
	ld.param.u32 	%r25, [_Z15matmulGPU_tiledPfS_S_iii_param_5];
	mov.u32 	%r37, %tid.x;
	mov.u32 	%r39, %tid.y;
	mov.u32 	%r26, %ctaid.y;
	mov.u32 	%r27, %ntid.y;
	mad.lo.s32 	%r3, %r26, %r27, %r39;
	mov.u32 	%r28, %ctaid.x;
	mov.u32 	%r29, %ntid.x;
	mad.lo.s32 	%r4, %r28, %r29, %r37;
	setp.lt.s32 	%p1, %r25, 1;
	mov.f32 	%f62, 0f00000000;
	@%p1 bra 	$L__BB1_7;
	add.s32 	%r30, %r25, 15;
	shr.u32 	%r31, %r30, 4;
	shl.b32 	%r32, %r39, 6;
	mov.u32 	%r33, _ZZ15matmulGPU_tiledPfS_S_iiiE2As;
	add.s32 	%r5, %r33, %r32;
	shl.b32 	%r34, %r37, 2;
	add.s32 	%r6, %r5, %r34;
	mov.u32 	%r35, _ZZ15matmulGPU_tiledPfS_S_iiiE2Bs;
	add.s32 	%r8, %r35, %r34;
	add.s32 	%r7, %r8, %r32;
	neg.s32 	%r41, %r31;
	mad.lo.s32 	%r40, %r39, %r24, %r4;
	shl.b32 	%r11, %r24, 4;
	mad.lo.s32 	%r38, %r25, %r3, %r37;
	cvta.to.global.u64 	%rd1, %rd3;
	cvta.to.global.u64 	%rd2, %rd4;
	mov.f32 	%f62, 0f00000000;
$L__BB1_2:
	setp.ge.s32 	%p2, %r3, %r23;
	setp.ge.s32 	%p3, %r37, %r25;
	mov.f32 	%f60, 0f00000000;
	or.pred  	%p4, %p2, %p3;
	@%p4 bra 	$L__BB1_4;
	mul.wide.u32 	%rd6, %r38, 4;
	add.s64 	%rd7, %rd1, %rd6;
	ld.global.f32 	%f60, [%rd7];
$L__BB1_4:
	setp.ge.s32 	%p5, %r4, %r24;
	st.shared.f32 	[%r6], %f60;
	setp.ge.s32 	%p6, %r39, %r25;
	mov.f32 	%f61, 0f00000000;
	or.pred  	%p7, %p5, %p6;
	@%p7 bra 	$L__BB1_6;
	mul.wide.s32 	%rd8, %r40, 4;
	add.s64 	%rd9, %rd2, %rd8;
	ld.global.f32 	%f61, [%rd9];
$L__BB1_6:
	st.shared.f32 	[%r7], %f61;
	bar.sync 	0;
	ld.shared.f32 	%f12, [%r5];
	ld.shared.f32 	%f13, [%r8];
	fma.rn.f32 	%f14, %f12, %f13, %f62;
	ld.shared.f32 	%f15, [%r5+4];
	ld.shared.f32 	%f16, [%r8+64];
	fma.rn.f32 	%f17, %f15, %f16, %f14;
	ld.shared.f32 	%f18, [%r5+8];
	ld.shared.f32 	%f19, [%r8+128];
	fma.rn.f32 	%f20, %f18, %f19, %f17;
	ld.shared.f32 	%f21, [%r5+12];
	ld.shared.f32 	%f22, [%r8+192];
	fma.rn.f32 	%f23, %f21, %f22, %f20;
	ld.shared.f32 	%f24, [%r5+16];
	ld.shared.f32 	%f25, [%r8+256];
	fma.rn.f32 	%f26, %f24, %f25, %f23;
	ld.shared.f32 	%f27, [%r5+20];
	ld.shared.f32 	%f28, [%r8+320];
	fma.rn.f32 	%f29, %f27, %f28, %f26;
	ld.shared.f32 	%f30, [%r5+24];
	ld.shared.f32 	%f31, [%r8+384];
	fma.rn.f32 	%f32, %f30, %f31, %f29;
	ld.shared.f32 	%f33, [%r5+28];
	ld.shared.f32 	%f34, [%r8+448];
	fma.rn.f32 	%f35, %f33, %f34, %f32;
	ld.shared.f32 	%f36, [%r5+32];
	ld.shared.f32 	%f37, [%r8+512];
	fma.rn.f32 	%f38, %f36, %f37, %f35;
	ld.shared.f32 	%f39, [%r5+36];
	ld.shared.f32 	%f40, [%r8+576];
	fma.rn.f32 	%f41, %f39, %f40, %f38;
	ld.shared.f32 	%f42, [%r5+40];
	ld.shared.f32 	%f43, [%r8+640];
	fma.rn.f32 	%f44, %f42, %f43, %f41;
	ld.shared.f32 	%f45, [%r5+44];
	ld.shared.f32 	%f46, [%r8+704];
	fma.rn.f32 	%f47, %f45, %f46, %f44;
	ld.shared.f32 	%f48, [%r5+48];
	ld.shared.f32 	%f49, [%r8+768];
	fma.rn.f32 	%f50, %f48, %f49, %f47;
	ld.shared.f32 	%f51, [%r5+52];
	ld.shared.f32 	%f52, [%r8+832];
	fma.rn.f32 	%f53, %f51, %f52, %f50;
	ld.shared.f32 	%f54, [%r5+56];
	ld.shared.f32 	%f55, [%r8+896];
	fma.rn.f32 	%f56, %f54, %f55, %f53;
	ld.shared.f32 	%f57, [%r5+60];
	ld.shared.f32 	%f58, [%r8+960];
	fma.rn.f32 	%f62, %f57, %f58, %f56;
	bar.sync 	0;
	add.s32 	%r41, %r41, 1;
	setp.ne.s32 	%p8, %r41, 0;
	add.s32 	%r40, %r40, %r11;
	add.s32 	%r39, %r39, 16;
	add.s32 	%r38, %r38, 16;
	add.s32 	%r37, %r37, 16;
	@%p8 bra 	$L__BB1_2;
$L__BB1_7:
	setp.ge.s32 	%p9, %r3, %r23;
	setp.ge.s32 	%p10, %r4, %r24;
	or.pred  	%p11, %p9, %p10;
	@%p11 bra 	$L__BB1_9;
	mad.lo.s32 	%r36, %r24, %r3, %r4;
	cvta.to.global.u64 	%rd10, %rd5;
	mul.wide.s32 	%rd11, %r36, 4;
	add.s64 	%rd12, %rd10, %rd11;
	st.global.f32 	[%rd12], %f62;
$L__BB1_9:
	ret;

}
	// .globl	_Z16matmulGPU_tiled4PfS_S_iii
.visible .entry _Z16matmulGPU_tiled4PfS_S_iii(
	.param .u64 .ptr .align 1 _Z16matmulGPU_tiled4PfS_S_iii_param_0,
	.param .u64 .ptr .align 1 _Z16matmulGPU_tiled4PfS_S_iii_param_1,
	.param .u64 .ptr .align 1 _Z16matmulGPU_tiled4PfS_S_iii_param_2,
	.param .u32 _Z16matmulGPU_tiled4PfS_S_iii_param_3,
	.param .u32 _Z16matmulGPU_tiled4PfS_S_iii_param_4,
	.param .u32 _Z16matmulGPU_tiled4PfS_S_iii_param_5
)
{
	.reg .pred 	%p<76>;
	.reg .b32 	%r<85>;
	.reg .b32 	%f<179>;
	.reg .b64 	%rd<52>;
	// demoted variable
	.shared .align 4 .b8 _ZZ16matmulGPU_tiled4PfS_S_iiiE2As[4096];
	// demoted variable
	.shared .align 4 .b8 _ZZ16matmulGPU_tiled4PfS_S_iiiE2Bs[4096];
	ld.param.u64 	%rd13, [_Z16matmulGPU_tiled4PfS_S_iii_param_0];
	ld.param.u64 	%rd14, [_Z16matmulGPU_tiled4PfS_S_iii_param_2];
	ld.param.u32 	%r36, [_Z16matmulGPU_tiled4PfS_S_iii_param_3];
	ld.param.u32 	%r37, [_Z16matmulGPU_tiled4PfS_S_iii_param_4];
	ld.param.u32 	%r38, [_Z16matmulGPU_tiled4PfS_S_iii_param_5];
	cvta.to.global.u64 	%rd1, %rd13;
	cvta.to.global.u64 	%rd2, %rd14;
	mov.u32 	%r1, %tid.y;
	mov.u32 	%r2, %tid.x;
	mov.u32 	%r39, %ctaid.y;
	shl.b32 	%r3, %r39, 6;
	mov.u32 	%r40, %ctaid.x;
	shl.b32 	%r4, %r40, 6;
	setp.lt.s32 	%p1, %r38, 1;
	mov.f32 	%f163, 0f00000000;
	mov.f32 	%f164, %f163;
	mov.f32 	%f165, %f163;
	mov.f32 	%f166, %f163;
	mov.f32 	%f167, %f163;
	mov.f32 	%f168, %f163;
	mov.f32 	%f169, %f163;
	mov.f32 	%f170, %f163;
	mov.f32 	%f171, %f163;
	mov.f32 	%f172, %f163;
	mov.f32 	%f173, %f163;
	mov.f32 	%f174, %f163;
	mov.f32 	%f175, %f163;
	mov.f32 	%f176, %f163;
	mov.f32 	%f177, %f163;
	mov.f32 	%f178, %f163;
	@%p1 bra 	$L__BB2_21;
	shl.b32 	%r42, %r1, 2;
	add.s32 	%r5, %r3, %r42;
	shl.b32 	%r43, %r2, 2;
	mov.u32 	%r44, _ZZ16matmulGPU_tiled4PfS_S_iiiE2As;
	add.s32 	%r45, %r44, %r43;
	add.s32 	%r6, %r4, %r43;
	shl.b32 	%r46, %r1, 8;
	mov.u32 	%r47, _ZZ16matmulGPU_tiled4PfS_S_iiiE2Bs;
	add.s32 	%r48, %r47, %r46;
	mul.lo.s32 	%r7, %r5, %r38;
	add.s32 	%r8, %r45, %r46;
	add.s32 	%r9, %r7, %r38;
	add.s32 	%r10, %r9, %r38;
	shl.b32 	%r49, %r2, 4;
	add.s32 	%r11, %r48, %r49;
	mov.b32 	%r82, 0;
	mov.f32 	%f163, 0f00000000;
	cvt.s64.s32 	%rd26, %r6;
$L__BB2_2:
	setp.ge.s32 	%p2, %r5, %r36;
	shl.b32 	%r16, %r82, 4;
	add.s32 	%r50, %r16, %r2;
	setp.ge.s32 	%p3, %r50, %r38;
	mov.f32 	%f155, 0f00000000;
	or.pred  	%p4, %p2, %p3;
	@%p4 bra 	$L__BB2_4;
	add.s32 	%r51, %r7, %r50;
	mul.wide.u32 	%rd15, %r51, 4;
	add.s64 	%rd16, %rd1, %rd15;
	ld.global.f32 	%f155, [%rd16];
$L__BB2_4:
	add.s32 	%r52, %r5, 1;
	setp.ge.s32 	%p6, %r52, %r36;
	st.shared.f32 	[%r8], %f155;
	mov.f32 	%f156, 0f00000000;
	or.pred  	%p7, %p6, %p3;
	@%p7 bra 	$L__BB2_6;
	add.s32 	%r53, %r9, %r50;
	mul.wide.u32 	%rd17, %r53, 4;
	add.s64 	%rd18, %rd1, %rd17;
	ld.global.f32 	%f156, [%rd18];
$L__BB2_6:
	add.s32 	%r54, %r5, 2;
	setp.ge.s32 	%p9, %r54, %r36;
	st.shared.f32 	[%r8+64], %f156;
	mov.f32 	%f157, 0f00000000;
	or.pred  	%p10, %p9, %p3;
	@%p10 bra 	$L__BB2_8;
	add.s32 	%r55, %r10, %r50;
	mul.wide.u32 	%rd19, %r55, 4;
	add.s64 	%rd20, %rd1, %rd19;
	ld.global.f32 	%f157, [%rd20];
$L__BB2_8:
	add.s32 	%r56, %r5, 3;
	setp.ge.s32 	%p12, %r56, %r36;
	st.shared.f32 	[%r8+128], %f157;
	mov.f32 	%f158, 0f00000000;
	or.pred  	%p13, %p12, %p3;
	@%p13 bra 	$L__BB2_10;
	add.s32 	%r57, %r10, %r38;
	add.s32 	%r58, %r57, %r50;
	mul.wide.u32 	%rd21, %r58, 4;
	add.s64 	%rd22, %rd1, %rd21;
	ld.global.f32 	%f158, [%rd22];
$L__BB2_10:
	ld.param.u64 	%rd50, [_Z16matmulGPU_tiled4PfS_S_iii_param_1];
	cvta.to.global.u64 	%rd3, %rd50;
	setp.ge.s32 	%p14, %r6, %r37;
	st.shared.f32 	[%r8+192], %f158;
	add.s32 	%r18, %r16, %r1;
	setp.ge.s32 	%p15, %r18, %r38;
	mul.lo.s32 	%r19, %r18, %r37;
	mov.f32 	%f159, 0f00000000;
	or.pred  	%p16, %p15, %p14;
	@%p16 bra 	$L__BB2_12;
	add.s32 	%r59, %r6, %r19;
	mul.wide.s32 	%rd23, %r59, 4;
	add.s64 	%rd24, %rd3, %rd23;
	ld.global.f32 	%f159, [%rd24];
$L__BB2_12:
	add.s32 	%r60, %r6, 1;
	setp.ge.s32 	%p18, %r60, %r37;
	st.shared.f32 	[%r11], %f159;
	cvt.s64.s32 	%rd25, %r19;
	add.s64 	%rd27, %rd26, %rd25;
	shl.b64 	%rd28, %rd27, 2;
	add.s64 	%rd4, %rd3, %rd28;
	mov.f32 	%f160, 0f00000000;
	or.pred  	%p19, %p15, %p18;
	@%p19 bra 	$L__BB2_14;
	ld.global.f32 	%f160, [%rd4+4];
$L__BB2_14:
	add.s32 	%r61, %r6, 2;
	setp.ge.s32 	%p21, %r61, %r37;
	st.shared.f32 	[%r11+4], %f160;
	mov.f32 	%f161, 0f00000000;
	or.pred  	%p22, %p15, %p21;
	@%p22 bra 	$L__BB2_16;
	ld.global.f32 	%f161, [%rd4+8];
$L__BB2_16:
	add.s32 	%r62, %r6, 3;
	setp.ge.s32 	%p24, %r62, %r37;
	st.shared.f32 	[%r11+8], %f161;
	mov.f32 	%f162, 0f00000000;
	or.pred  	%p25, %p15, %p24;
	@%p25 bra 	$L__BB2_18;
	ld.global.f32 	%f162, [%rd4+12];
$L__BB2_18:
	shl.b32 	%r63, %r1, 8;
	mov.u32 	%r64, _ZZ16matmulGPU_tiled4PfS_S_iiiE2As;
	add.s32 	%r65, %r63, %r64;
	add.s32 	%r84, %r65, 128;
	shl.b32 	%r66, %r2, 4;
	mov.u32 	%r67, _ZZ16matmulGPU_tiled4PfS_S_iiiE2Bs;
	add.s32 	%r68, %r66, %r67;
	add.s32 	%r83, %r68, 256;
	st.shared.f32 	[%r11+12], %f162;
	barrier.sync 	0;
	mov.b64 	%rd51, 16;
$L__BB2_19:
	ld.shared.f32 	%f91, [%r84+-128];
	ld.shared.f32 	%f92, [%r84+-64];
	ld.shared.f32 	%f93, [%r84];
	ld.shared.f32 	%f94, [%r84+64];
	ld.shared.f32 	%f95, [%r83+-256];
	ld.shared.f32 	%f96, [%r83+-252];
	ld.shared.f32 	%f97, [%r83+-248];
	ld.shared.f32 	%f98, [%r83+-244];
	fma.rn.f32 	%f99, %f91, %f95, %f170;
	fma.rn.f32 	%f100, %f91, %f96, %f169;
	fma.rn.f32 	%f101, %f91, %f97, %f168;
	fma.rn.f32 	%f102, %f91, %f98, %f167;
	fma.rn.f32 	%f103, %f92, %f95, %f166;
	fma.rn.f32 	%f104, %f92, %f96, %f165;
	fma.rn.f32 	%f105, %f92, %f97, %f164;
	fma.rn.f32 	%f106, %f92, %f98, %f163;
	fma.rn.f32 	%f107, %f93, %f95, %f171;
	fma.rn.f32 	%f108, %f93, %f96, %f172;
	fma.rn.f32 	%f109, %f93, %f97, %f173;
	fma.rn.f32 	%f110, %f93, %f98, %f174;
	fma.rn.f32 	%f111, %f94, %f95, %f175;
	fma.rn.f32 	%f112, %f94, %f96, %f176;
	fma.rn.f32 	%f113, %f94, %f97, %f177;
	fma.rn.f32 	%f114, %f94, %f98, %f178;
	ld.shared.f32 	%f115, [%r84+-124];
	ld.shared.f32 	%f116, [%r84+-60];
	ld.shared.f32 	%f117, [%r84+4];
	ld.shared.f32 	%f118, [%r84+68];
	ld.shared.f32 	%f119, [%r83];
	ld.shared.f32 	%f120, [%r83+4];
	ld.shared.f32 	%f121, [%r83+8];
	ld.shared.f32 	%f122, [%r83+12];
	fma.rn.f32 	%f170, %f115, %f119, %f99;
	fma.rn.f32 	%f169, %f115, %f120, %f100;
	fma.rn.f32 	%f168, %f115, %f121, %f101;
	fma.rn.f32 	%f167, %f115, %f122, %f102;
	fma.rn.f32 	%f166, %f116, %f119, %f103;
	fma.rn.f32 	%f165, %f116, %f120, %f104;
	fma.rn.f32 	%f164, %f116, %f121, %f105;
	fma.rn.f32 	%f163, %f116, %f122, %f106;
	fma.rn.f32 	%f171, %f117, %f119, %f107;
	fma.rn.f32 	%f172, %f117, %f120, %f108;
	fma.rn.f32 	%f173, %f117, %f121, %f109;
	fma.rn.f32 	%f174, %f117, %f122, %f110;
	fma.rn.f32 	%f175, %f118, %f119, %f111;
	fma.rn.f32 	%f176, %f118, %f120, %f112;
	fma.rn.f32 	%f177, %f118, %f121, %f113;
	fma.rn.f32 	%f178, %f118, %f122, %f114;
	add.s64 	%rd51, %rd51, -2;
	add.s32 	%r84, %r84, 8;
	add.s32 	%r83, %r83, 512;
	setp.ne.s64 	%p26, %rd51, 0;
	@%p26 bra 	$L__BB2_19;
	barrier.sync 	0;
	add.s32 	%r82, %r82, 1;
	add.s32 	%r69, %r38, 15;
	shr.u32 	%r70, %r69, 4;
	setp.eq.s32 	%p27, %r82, %r70;
	@%p27 bra 	$L__BB2_21;
	bra.uni 	$L__BB2_2;
$L__BB2_21:
	shl.b32 	%r71, %r1, 2;
	mov.u32 	%r72, %ctaid.y;
	shl.b32 	%r73, %r72, 6;
	add.s32 	%r12, %r73, %r71;
	shl.b32 	%r74, %r2, 2;
	mov.u32 	%r75, %ctaid.x;
	shl.b32 	%r76, %r75, 6;
	add.s32 	%r77, %r76, %r74;
	setp.lt.s32 	%p28, %r12, %r36;
	mul.lo.s32 	%r14, %r12, %r37;
	setp.lt.s32 	%p29, %r77, %r37;
	and.pred  	%p30, %p28, %p29;
	@%p30 bra 	$L__BB2_22;
	bra.uni 	$L__BB2_23;
$L__BB2_22:
	add.s32 	%r78, %r77, %r14;
	mul.wide.s32 	%rd30, %r78, 4;
	add.s64 	%rd31, %rd2, %rd30;
	st.global.f32 	[%rd31], %f170;
$L__BB2_23:
	setp.ge.s32 	%p31, %r12, %r36;
	add.s32 	%r27, %r77, 1;
	setp.ge.s32 	%p32, %r27, %r37;
	cvt.s64.s32 	%rd32, %r14;
	cvt.s64.s32 	%rd7, %r77;
	add.s64 	%rd33, %rd7, %rd32;
	shl.b64 	%rd34, %rd33, 2;
	add.s64 	%rd8, %rd2, %rd34;
	or.pred  	%p33, %p31, %p32;
	@%p33 bra 	$L__BB2_25;
	st.global.f32 	[%rd8+4], %f169;
$L__BB2_25:
	setp.ge.s32 	%p34, %r12, %r36;
	add.s32 	%r28, %r77, 2;
	setp.ge.s32 	%p35, %r28, %r37;
	or.pred  	%p36, %p34, %p35;
	@%p36 bra 	$L__BB2_27;
	st.global.f32 	[%rd8+8], %f168;
$L__BB2_27:
	setp.ge.s32 	%p37, %r12, %r36;
	add.s32 	%r29, %r77, 3;
	setp.ge.s32 	%p38, %r29, %r37;
	or.pred  	%p39, %p37, %p38;
	@%p39 bra 	$L__BB2_29;
	st.global.f32 	[%rd8+12], %f167;
$L__BB2_29:
	setp.ge.s32 	%p40, %r77, %r37;
	add.s32 	%r30, %r12, 1;
	setp.ge.s32 	%p41, %r30, %r36;
	add.s32 	%r31, %r14, %r37;
	or.pred  	%p42, %p41, %p40;
	@%p42 bra 	$L__BB2_31;
	add.s32 	%r79, %r77, %r31;
	mul.wide.s32 	%rd35, %r79, 4;
	add.s64 	%rd36, %rd2, %rd35;
	st.global.f32 	[%rd36], %f166;
$L__BB2_31:
	setp.ge.s32 	%p43, %r30, %r36;
	setp.ge.s32 	%p44, %r27, %r37;
	cvt.s64.s32 	%rd37, %r31;
	add.s64 	%rd38, %rd7, %rd37;
	shl.b64 	%rd39, %rd38, 2;
	add.s64 	%rd9, %rd2, %rd39;
	or.pred  	%p45, %p43, %p44;
	@%p45 bra 	$L__BB2_33;
	st.global.f32 	[%rd9+4], %f165;
$L__BB2_33:
	setp.ge.s32 	%p46, %r30, %r36;
	setp.ge.s32 	%p47, %r28, %r37;
	or.pred  	%p48, %p46, %p47;
	@%p48 bra 	$L__BB2_35;
	st.global.f32 	[%rd9+8], %f164;
$L__BB2_35:
	setp.ge.s32 	%p49, %r30, %r36;
	setp.ge.s32 	%p50, %r29, %r37;
	or.pred  	%p51, %p49, %p50;
	@%p51 bra 	$L__BB2_37;
	st.global.f32 	[%rd9+12], %f163;
$L__BB2_37:
	setp.ge.s32 	%p52, %r77, %r37;
	add.s32 	%r32, %r12, 2;
	setp.ge.s32 	%p53, %r32, %r36;
	add.s32 	%r33, %r31, %r37;
	or.pred  	%p54, %p53, %p52;
	@%p54 bra 	$L__BB2_39;
	add.s32 	%r80, %r77, %r33;
	mul.wide.s32 	%rd40, %r80, 4;
	add.s64 	%rd41, %rd2, %rd40;
	st.global.f32 	[%rd41], %f171;
$L__BB2_39:
	setp.ge.s32 	%p55, %r32, %r36;
	setp.ge.s32 	%p56, %r27, %r37;
	cvt.s64.s32 	%rd42, %r33;
	add.s64 	%rd43, %rd7, %rd42;
	shl.b64 	%rd44, %rd43, 2;
	add.s64 	%rd10, %rd2, %rd44;
	or.pred  	%p57, %p55, %p56;
	@%p57 bra 	$L__BB2_41;
	st.global.f32 	[%rd10+4], %f172;
$L__BB2_41:
	setp.ge.s32 	%p58, %r32, %r36;
	setp.ge.s32 	%p59, %r28, %r37;
	or.pred  	%p60, %p58, %p59;
	@%p60 bra 	$L__BB2_43;
	st.global.f32 	[%rd10+8], %f173;
$L__BB2_43:
	setp.ge.s32 	%p61, %r32, %r36;
	setp.ge.s32 	%p62, %r29, %r37;
	or.pred  	%p63, %p61, %p62;
	@%p63 bra 	$L__BB2_45;
	st.global.f32 	[%rd10+12], %f174;
$L__BB2_45:
	setp.ge.s32 	%p64, %r77, %r37;
	add.s32 	%r34, %r12, 3;
	setp.ge.s32 	%p65, %r34, %r36;
	add.s32 	%r35, %r33, %r37;
	or.pred  	%p66, %p65, %p64;
	@%p66 bra 	$L__BB2_47;
	add.s32 	%r81, %r77, %r35;
	mul.wide.s32 	%rd45, %r81, 4;
	add.s64 	%rd46, %rd2, %rd45;
	st.global.f32 	[%rd46], %f175;
$L__BB2_47:
	setp.ge.s32 	%p67, %r34, %r36;
	setp.ge.s32 	%p68, %r27, %r37;
	cvt.s64.s32 	%rd47, %r35;
	add.s64 	%rd48, %rd7, %rd47;
	shl.b64 	%rd49, %rd48, 2;
	add.s64 	%rd11, %rd2, %rd49;
	or.pred  	%p69, %p67, %p68;
	@%p69 bra 	$L__BB2_49;
	st.global.f32 	[%rd11+4], %f176;
$L__BB2_49:
	setp.ge.s32 	%p70, %r34, %r36;
	setp.ge.s32 	%p71, %r28, %r37;
	or.pred  	%p72, %p70, %p71;
	@%p72 bra 	$L__BB2_51;
	st.global.f32 	[%rd11+8], %f177;
$L__BB2_51:
	setp.ge.s32 	%p73, %r34, %r36;
	setp.ge.s32 	%p74, %r29, %r37;
	or.pred  	%p75, %p73, %p74;
	@%p75 bra 	$L__BB2_53;
	st.global.f32 	[%rd11+12], %f178;
$L__BB2_53:
	ret;

}


// ===== COMPILED SASS (sm_100) =====

	.target	sm_100

	.elftype	@"ET_EXEC"


//--------------------- .note.nv.tkinfo           --------------------------
	.section	.note.nv.tkinfo,"",@"SHT_NOTE"
	.sectionflags	@"SHF_NOTE_NV_TKINFO"
	.tkinfo
        /*0018*/ 	.word	0x00000002
        /*0030*/ 	.string	""
        /*0030*/ 	.string	"ptxas"
        /*0030*/ 	.string	"Cuda compilation tools, release 13.0, V13.0.88"
        /*0030*/ 	.string	"Build cuda_13.0.r13.0/compiler.36424714_0"
        /*0030*/ 	.string	"-arch sm_100 -m 64 "



//--------------------- .note.nv.cuinfo           --------------------------
	.section	.note.nv.cuinfo,"",@"SHT_NOTE"
	.sectionflags	@"SHF_NOTE_NV_CUINFO"
        /*0018*/ 	.short	0x0002
        /*001a*/ 	.short	0x0064
        /*001c*/ 	.short	0x0082
	.zero		2


//--------------------- .nv.info                  --------------------------
	.section	.nv.info,"",@"SHT_CUDA_INFO"
	.align	4


	//----- nvinfo : EIATTR_REGCOUNT
	.align		4
        /*0000*/ 	.byte	0x04, 0x2f
        /*0002*/ 	.short	(.L_11 - .L_10)
	.align		4
.L_10:
        /*0004*/ 	.word	index@(_Z16matmulGPU_nativePfS_S_iii)
        /*0008*/ 	.word	0x00000020


	//----- nvinfo : EIATTR_FRAME_SIZE
	.align		4
.L_11:
        /*000c*/ 	.byte	0x04, 0x11
        /*000e*/ 	.short	(.L_13 - .L_12)
	.align		4
.L_12:
        /*0010*/ 	.word	index@(_Z16matmulGPU_nativePfS_S_iii)
        /*0014*/ 	.word	0x00000000


	//----- nvinfo : EIATTR_REGCOUNT
	.align		4
.L_13:
        /*0018*/ 	.byte	0x04, 0x2f
        /*001a*/ 	.short	(.L_15 - .L_14)
	.align		4
.L_14:
        /*001c*/ 	.word	index@(_Z15matmulGPU_tiledPfS_S_iii)
        /*0020*/ 	.word	0x00000020


	//----- nvinfo : EIATTR_FRAME_SIZE
	.align		4
.L_15:
        /*0024*/ 	.byte	0x04, 0x11
        /*0026*/ 	.short	(.L_17 - .L_16)
	.align		4
.L_16:
        /*0028*/ 	.word	index@(_Z15matmulGPU_tiledPfS_S_iii)
        /*002c*/ 	.word	0x00000000


	//----- nvinfo : EIATTR_REGCOUNT
	.align		4
.L_17:
        /*0030*/ 	.byte	0x04, 0x2f
        /*0032*/ 	.short	(.L_19 - .L_18)
	.align		4
.L_18:
        /*0034*/ 	.word	index@(_Z16matmulGPU_tiled4PfS_S_iii)
        /*0038*/ 	.word	0x0000003c


	//----- nvinfo : EIATTR_FRAME_SIZE
	.align		4
.L_19:
        /*003c*/ 	.byte	0x04, 0x11
        /*003e*/ 	.short	(.L_21 - .L_20)
	.align		4
.L_20:
        /*0040*/ 	.word	index@(_Z16matmulGPU_tiled4PfS_S_iii)
        /*0044*/ 	.word	0x00000000


	//----- nvinfo : EIATTR_MIN_STACK_SIZE
	.align		4
.L_21:
        /*0048*/ 	.byte	0x04, 0x12
        /*004a*/ 	.short	(.L_23 - .L_22)
	.align		4
.L_22:
        /*004c*/ 	.word	index@(_Z16matmulGPU_tiled4PfS_S_iii)
        /*0050*/ 	.word	0x00000000


	//----- nvinfo : EIATTR_MIN_STACK_SIZE
	.align		4
.L_23:
        /*0054*/ 	.byte	0x04, 0x12
        /*0056*/ 	.short	(.L_25 - .L_24)
	.align		4
.L_24:
        /*0058*/ 	.word	index@(_Z15matmulGPU_tiledPfS_S_iii)
        /*005c*/ 	.word	0x00000000


	//----- nvinfo : EIATTR_MIN_STACK_SIZE
	.align		4
.L_25:
        /*0060*/ 	.byte	0x04, 0x12
        /*0062*/ 	.short	(.L_27 - .L_26)
	.align		4
.L_26:
        /*0064*/ 	.word	index@(_Z16matmulGPU_nativePfS_S_iii)
        /*0068*/ 	.word	0x00000000
.L_27:


//--------------------- .nv.compat                --------------------------
	.section	.nv.compat,"",@"SHT_CUDA_COMPAT_INFO"
	.align	4
        /*0000*/ 	.byte	0x02, 0x09, 0x00, 0x00, 0x02, 0x02, 0x01, 0x00, 0x02, 0x05, 0x05, 0x00, 0x03, 0x07, 0x01, 0x01
        /*0010*/ 	.byte	0x02, 0x03, 0x00, 0x00, 0x02, 0x06, 0x01, 0x00, 0x04, 0x0b, 0x08, 0x00, 0x09, 0x00, 0x00, 0x00
        /*0020*/ 	.byte	0x00, 0x00, 0x00, 0x00


//--------------------- .nv.info._Z16matmulGPU_tiled4PfS_S_iii --------------------------
	.section	.nv.info._Z16matmulGPU_tiled4PfS_S_iii,"",@"SHT_CUDA_INFO"
	.sectionflags	@""
	.align	4


	//----- nvinfo : EIATTR_CUDA_API_VERSION
	.align		4
        /*0000*/ 	.byte	0x04, 0x37
        /*0002*/ 	.short	(.L_29 - .L_28)
.L_28:
        /*0004*/ 	.word	0x00000082


	//----- nvinfo : EIATTR_KPARAM_INFO
	.align		4
.L_29:
        /*0008*/ 	.byte	0x04, 0x17
        /*000a*/ 	.short	(.L_31 - .L_30)
.L_30:
        /*000c*/ 	.word	0x00000000
        /*0010*/ 	.short	0x0005
        /*0012*/ 	.short	0x0020
        /*0014*/ 	.byte	0x00, 0xf0, 0x11, 0x00


	//----- nvinfo : EIATTR_KPARAM_INFO
	.align		4
.L_31:
        /*0018*/ 	.byte	0x04, 0x17
        /*001a*/ 	.short	(.L_33 - .L_32)
.L_32:
        /*001c*/ 	.word	0x00000000
        /*0020*/ 	.short	0x0004
        /*0022*/ 	.short	0x001c
        /*0024*/ 	.byte	0x00, 0xf0, 0x11, 0x00


	//----- nvinfo : EIATTR_KPARAM_INFO
	.align		4
.L_33:
        /*0028*/ 	.byte	0x04, 0x17
        /*002a*/ 	.short	(.L_35 - .L_34)
.L_34:
        /*002c*/ 	.word	0x00000000
        /*0030*/ 	.short	0x0003
        /*0032*/ 	.short	0x0018
        /*0034*/ 	.byte	0x00, 0xf0, 0x11, 0x00


	//----- nvinfo : EIATTR_KPARAM_INFO
	.align		4
.L_35:
        /*0038*/ 	.byte	0x04, 0x17
        /*003a*/ 	.short	(.L_37 - .L_36)
.L_36:
        /*003c*/ 	.word	0x00000000
        /*0040*/ 	.short	0x0002
        /*0042*/ 	.short	0x0010
        /*0044*/ 	.byte	0x00, 0xf5, 0x21, 0x00


	//----- nvinfo : EIATTR_KPARAM_INFO
	.align		4
.L_37:
        /*0048*/ 	.byte	0x04, 0x17
        /*004a*/ 	.short	(.L_39 - .L_38)
.L_38:
        /*004c*/ 	.word	0x00000000
        /*0050*/ 	.short	0x0001
        /*0052*/ 	.short	0x0008
        /*0054*/ 	.byte	0x00, 0xf5, 0x21, 0x00


	//----- nvinfo : EIATTR_KPARAM_INFO
	.align		4
.L_39:
        /*0058*/ 	.byte	0x04, 0x17
        /*005a*/ 	.short	(.L_41 - .L_40)
.L_40:
        /*005c*/ 	.word	0x00000000
        /*0060*/ 	.short	0x0000
        /*0062*/ 	.short	0x0000
        /*0064*/ 	.byte	0x00, 0xf5, 0x21, 0x00


	//----- nvinfo : EIATTR_SPARSE_MMA_MASK
	.align		4
.L_41:
        /*0068*/ 	.byte	0x03, 0x50
        /*006a*/ 	.short	0x0000


	//----- nvinfo : EIATTR_MAXREG_COUNT
	.align		4
        /*006c*/ 	.byte	0x03, 0x1b
        /*006e*/ 	.short	0x00ff


	//----- nvinfo : EIATTR_NUM_BARRIERS
	.align		4
        /*0070*/ 	.byte	0x02, 0x4c
        /*0072*/ 	.byte	0x01
	.zero		1


	//----- nvinfo : EIATTR_MERCURY_ISA_VERSION
	.align		4
        /*0074*/ 	.byte	0x03, 0x5f
        /*0076*/ 	.short	0x0101


	//----- nvinfo : EIATTR_COOP_GROUP_MASK_REGIDS
	.align		4
        /*0078*/ 	.byte	0x04, 0x29
        /*007a*/ 	.short	(.L_43 - .L_42)


	//   ....[0]....
.L_42:
        /*007c*/ 	.word	0xffffffff


	//   ....[1]....
        /*0080*/ 	.word	0xffffffff


	//----- nvinfo : EIATTR_COOP_GROUP_INSTR_OFFSETS
	.align		4
.L_43:
        /*0084*/ 	.byte	0x04, 0x28
        /*0086*/ 	.short	(.L_45 - .L_44)


	//   ....[0]....
.L_44:
        /*0088*/ 	.word	0x00000710


	//   ....[1]....
        /*008c*/ 	.word	0x000010b0


	//----- nvinfo : EIATTR_VRC_CTA_INIT_COUNT
	.align		4
.L_45:
        /*0090*/ 	.byte	0x02, 0x4a
	.zero		1
	.zero		1


	//----- nvinfo : EIATTR_EXIT_INSTR_OFFSETS
	.align		4
        /*0094*/ 	.byte	0x04, 0x1c
        /*0096*/ 	.short	(.L_47 - .L_46)


	//   ....[0]....
.L_46:
        /*0098*/ 	.word	0x00001620


	//   ....[1]....
        /*009c*/ 	.word	0x00001640


	//----- nvinfo : EIATTR_CBANK_PARAM_SIZE
	.align		4
.L_47:
        /*00a0*/ 	.byte	0x03, 0x19
        /*00a2*/ 	.short	0x0024


	//----- nvinfo : EIATTR_PARAM_CBANK
	.align		4
        /*00a4*/ 	.byte	0x04, 0x0a
        /*00a6*/ 	.short	(.L_49 - .L_48)
	.align		4
.L_48:
        /*00a8*/ 	.word	index@(.nv.constant0._Z16matmulGPU_tiled4PfS_S_iii)
        /*00ac*/ 	.short	0x0380
        /*00ae*/ 	.short	0x0024


	//----- nvinfo : EIATTR_SW_WAR
	.align		4
.L_49:
        /*00b0*/ 	.byte	0x04, 0x36
        /*00b2*/ 	.short	(.L_51 - .L_50)
.L_50:
        /*00b4*/ 	.word	0x00000008
.L_51:


//--------------------- .nv.info._Z15matmulGPU_tiledPfS_S_iii --------------------------
	.section	.nv.info._Z15matmulGPU_tiledPfS_S_iii,"",@"SHT_CUDA_INFO"
	.sectionflags	@""
	.align	4


	//----- nvinfo : EIATTR_CUDA_API_VERSION
	.align		4
        /*0000*/ 	.byte	0x04, 0x37
        /*0002*/ 	.short	(.L_53 - .L_52)
.L_52:
        /*0004*/ 	.word	0x00000082


	//----- nvinfo : EIATTR_KPARAM_INFO
	.align		4
.L_53:
        /*0008*/ 	.byte	0x04, 0x17
        /*000a*/ 	.short	(.L_55 - .L_54)
.L_54:
        /*000c*/ 	.word	0x00000000
        /*0010*/ 	.short	0x0005
        /*0012*/ 	.short	0x0020
        /*0014*/ 	.byte	0x00, 0xf0, 0x11, 0x00


	//----- nvinfo : EIATTR_KPARAM_INFO
	.align		4
.L_55:
        /*0018*/ 	.byte	0x04, 0x17
        /*001a*/ 	.short	(.L_57 - .L_56)
.L_56:
        /*001c*/ 	.word	0x00000000
        /*0020*/ 	.short	0x0004
        /*0022*/ 	.short	0x001c
        /*0024*/ 	.byte	0x00, 0xf0, 0x11, 0x00


	//----- nvinfo : EIATTR_KPARAM_INFO
	.align		4
.L_57:
        /*0028*/ 	.byte	0x04, 0x17
        /*002a*/ 	.short	(.L_59 - .L_58)
.L_58:
        /*002c*/ 	.word	0x00000000
        /*0030*/ 	.short	0x0003
        /*0032*/ 	.short	0x0018
        /*0034*/ 	.byte	0x00, 0xf0, 0x11, 0x00


	//----- nvinfo : EIATTR_KPARAM_INFO
	.align		4
.L_59:
        /*0038*/ 	.byte	0x04, 0x17
        /*003a*/ 	.short	(.L_61 - .L_60)
.L_60:
        /*003c*/ 	.word	0x00000000
        /*0040*/ 	.short	0x0002
        /*0042*/ 	.short	0x0010
        /*0044*/ 	.byte	0x00, 0xf5, 0x21, 0x00


	//----- nvinfo : EIATTR_KPARAM_INFO
	.align		4
.L_61:
        /*0048*/ 	.byte	0x04, 0x17
        /*004a*/ 	.short	(.L_63 - .L_62)
.L_62:
        /*004c*/ 	.word	0x00000000
        /*0050*/ 	.short	0x0001
        /*0052*/ 	.short	0x0008
        /*0054*/ 	.byte	0x00, 0xf5, 0x21, 0x00


	//----- nvinfo : EIATTR_KPARAM_INFO
	.align		4
.L_63:
        /*0058*/ 	.byte	0x04, 0x17
        /*005a*/ 	.short	(.L_65 - .L_64)
.L_64:
        /*005c*/ 	.word	0x00000000
        /*0060*/ 	.short	0x0000
        /*0062*/ 	.short	0x0000
        /*0064*/ 	.byte	0x00, 0xf5, 0x21, 0x00


	//----- nvinfo : EIATTR_SPARSE_MMA_MASK
	.align		4
.L_65:
        /*0068*/ 	.byte	0x03, 0x50
        /*006a*/ 	.short	0x0000


	//----- nvinfo : EIATTR_MAXREG_COUNT
	.align		4
        /*006c*/ 	.byte	0x03, 0x1b
        /*006e*/ 	.short	0x00ff


	//----- nvinfo : EIATTR_NUM_BARRIERS
	.align		4
        /*0070*/ 	.byte	0x02, 0x4c
        /*0072*/ 	.byte	0x01
	.zero		1


	//----- nvinfo : EIATTR_MERCURY_ISA_VERSION
	.align		4
        /*0074*/ 	.byte	0x03, 0x5f
        /*0076*/ 	.short	0x0101


	//----- nvinfo : EIATTR_VRC_CTA_INIT_COUNT
	.align		4
        /*0078*/ 	.byte	0x02, 0x4a
	.zero		1
	.zero		1


	//----- nvinfo : EIATTR_EXIT_INSTR_OFFSETS
	.align		4
        /*007c*/ 	.byte	0x04, 0x1c
        /*007e*/ 	.short	(.L_67 - .L_66)


	//   ....[0]....
.L_66:
        /*0080*/ 	.word	0x000005f0


	//   ....[1]....
        /*0084*/ 	.word	0x00000640


	//----- nvinfo : EIATTR_CBANK_PARAM_SIZE
	.align		4
.L_67:
        /*0088*/ 	.byte	0x03, 0x19
        /*008a*/ 	.short	0x0024


	//----- nvinfo : EIATTR_PARAM_CBANK
	.align		4
        /*008c*/ 	.byte	0x04, 0x0a
        /*008e*/ 	.short	(.L_69 - .L_68)
	.align		4
.L_68:
        /*0090*/ 	.word	index@(.nv.constant0._Z15matmulGPU_tiledPfS_S_iii)
        /*0094*/ 	.short	0x0380
        /*0096*/ 	.short	0x0024


	//----- nvinfo : EIATTR_SW_WAR
	.align		4
.L_69:
        /*0098*/ 	.byte	0x04, 0x36
        /*009a*/ 	.short	(.L_71 - .L_70)
.L_70:
        /*009c*/ 	.word	0x00000008
.L_71:


//--------------------- .nv.info._Z16matmulGPU_nativePfS_S_iii --------------------------
	.section	.nv.info._Z16matmulGPU_nativePfS_S_iii,"",@"SHT_CUDA_INFO"
	.sectionflags	@""
	.align	4


	//----- nvinfo : EIATTR_CUDA_API_VERSION
	.align		4
        /*0000*/ 	.byte	0x04, 0x37
        /*0002*/ 	.short	(.L_73 - .L_72)
.L_72:
        /*0004*/ 	.word	0x00000082


	//----- nvinfo : EIATTR_KPARAM_INFO
	.align		4
.L_73:
        /*0008*/ 	.byte	0x04, 0x17
        /*000a*/ 	.short	(.L_75 - .L_74)
.L_74:
        /*000c*/ 	.word	0x00000000
        /*0010*/ 	.short	0x0005
        /*0012*/ 	.short	0x0020
        /*0014*/ 	.byte	0x00, 0xf0, 0x11, 0x00


	//----- nvinfo : EIATTR_KPARAM_INFO
	.align		4
.L_75:
        /*0018*/ 	.byte	0x04, 0x17
        /*001a*/ 	.short	(.L_77 - .L_76)
.L_76:
        /*001c*/ 	.word	0x00000000
        /*0020*/ 	.short	0x0004
        /*0022*/ 	.short	0x001c
        /*0024*/ 	.byte	0x00, 0xf0, 0x11, 0x00


	//----- nvinfo : EIATTR_KPARAM_INFO
	.align		4
.L_77:
        /*0028*/ 	.byte	0x04, 0x17
        /*002a*/ 	.short	(.L_79 - .L_78)
.L_78:
        /*002c*/ 	.word	0x00000000
        /*0030*/ 	.short	0x0003
        /*0032*/ 	.short	0x0018
        /*0034*/ 	.byte	0x00, 0xf0, 0x11, 0x00


	//----- nvinfo : EIATTR_KPARAM_INFO
	.align		4
.L_79:
        /*0038*/ 	.byte	0x04, 0x17
        /*003a*/ 	.short	(.L_81 - .L_80)
.L_80:
        /*003c*/ 	.word	0x00000000
        /*0040*/ 	.short	0x0002
        /*0042*/ 	.short	0x0010
        /*0044*/ 	.byte	0x00, 0xf5, 0x21, 0x00


	//----- nvinfo : EIATTR_KPARAM_INFO
	.align		4
.L_81:
        /*0048*/ 	.byte	0x04, 0x17
        /*004a*/ 	.short	(.L_83 - .L_82)
.L_82:
        /*004c*/ 	.word	0x00000000
        /*0050*/ 	.short	0x0001
        /*0052*/ 	.short	0x0008
        /*0054*/ 	.byte	0x00, 0xf5, 0x21, 0x00


	//----- nvinfo : EIATTR_KPARAM_INFO
	.align		4
.L_83:
        /*0058*/ 	.byte	0x04, 0x17
        /*005a*/ 	.short	(.L_85 - .L_84)
.L_84:
        /*005c*/ 	.word	0x00000000
        /*0060*/ 	.short	0x0000
        /*0062*/ 	.short	0x0000
        /*0064*/ 	.byte	0x00, 0xf5, 0x21, 0x00


	//----- nvinfo : EIATTR_SPARSE_MMA_MASK
	.align		4
.L_85:
        /*0068*/ 	.byte	0x03, 0x50
        /*006a*/ 	.short	0x0000


	//----- nvinfo : EIATTR_MAXREG_COUNT
	.align		4
        /*006c*/ 	.byte	0x03, 0x1b
        /*006e*/ 	.short	0x00ff


	//----- nvinfo : EIATTR_MERCURY_ISA_VERSION
	.align		4
        /*0070*/ 	.byte	0x03, 0x5f
        /*0072*/ 	.short	0x0101


	//----- nvinfo : EIATTR_VRC_CTA_INIT_COUNT
	.align		4
        /*0074*/ 	.byte	0x02, 0x4a
	.zero		1
	.zero		1


	//----- nvinfo : EIATTR_EXIT_INSTR_OFFSETS
	.align		4
        /*0078*/ 	.byte	0x04, 0x1c
        /*007a*/ 	.short	(.L_87 - .L_86)


	//   ....[0]....
.L_86:
        /*007c*/ 	.word	0x000000c0


	//   ....[1]....
        /*0080*/ 	.word	0x00000b50


	//----- nvinfo : EIATTR_CBANK_PARAM_SIZE
	.align		4
.L_87:
        /*0084*/ 	.byte	0x03, 0x19
        /*0086*/ 	.short	0x0024


	//----- nvinfo : EIATTR_PARAM_CBANK
	.align		4
        /*0088*/ 	.byte	0x04, 0x0a
        /*008a*/ 	.short	(.L_89 - .L_88)
	.align		4
.L_88:
        /*008c*/ 	.word	index@(.nv.constant0._Z16matmulGPU_nativePfS_S_iii)
        /*0090*/ 	.short	0x0380
        /*0092*/ 	.short	0x0024


	//----- nvinfo : EIATTR_SW_WAR
	.align		4
.L_89:
        /*0094*/ 	.byte	0x04, 0x36
        /*0096*/ 	.short	(.L_91 - .L_90)
.L_90:
        /*0098*/ 	.word	0x00000008
.L_91:


//--------------------- .nv.callgraph             --------------------------
	.section	.nv.callgraph,"",@"SHT_CUDA_CALLGRAPH"
	.align	4
	.sectionentsize	8
	.align		4
        /*0000*/ 	.word	0x00000000
	.align		4
        /*0004*/ 	.word	0xffffffff
	.align		4
        /*0008*/ 	.word	0x00000000
	.align		4
        /*000c*/ 	.word	0xfffffffe
	.align		4
        /*0010*/ 	.word	0x00000000
	.align		4
        /*0014*/ 	.word	0xfffffffd
	.align		4
        /*0018*/ 	.word	0x00000000
	.align		4
        /*001c*/ 	.word	0xfffffffc


//--------------------- .nv.constant4             --------------------------
	.section	.nv.constant4,"a",@progbits
	.align	8
	.align		8
.nv.constant4:
        /*0000*/ 	.dword	_ZN34_INTERNAL_e7c1908f_4_k_cu_b4bc84444cuda3std3__436_GLOBAL__N__e7c1908f_4_k_cu_b4bc84446ignoreE
	.align		8
        /*0008*/ 	.dword	_ZN34_INTERNAL_e7c1908f_4_k_cu_b4bc84444cuda3std3__45__cpo5beginE
	.align		8
        /*0010*/ 	.dword	_ZN34_INTERNAL_e7c1908f_4_k_cu_b4bc84444cuda3std3__45__cpo3endE
	.align		8
        /*0018*/ 	.dword	_ZN34_INTERNAL_e7c1908f_4_k_cu_b4bc84444cuda3std3__45__cpo6cbeginE
	.align		8
        /*0020*/ 	.dword	_ZN34_INTERNAL_e7c1908f_4_k_cu_b4bc84444cuda3std3__45__cpo4cendE
	.align		8
        /*0028*/ 	.dword	_ZN34_INTERNAL_e7c1908f_4_k_cu_b4bc84444cuda3std3__419piecewise_constructE
	.align		8
        /*0030*/ 	.dword	_ZN34_INTERNAL_e7c1908f_4_k_cu_b4bc84444cuda3std3__48in_placeE
	.align		8
        /*0038*/ 	.dword	_ZN34_INTERNAL_e7c1908f_4_k_cu_b4bc84444cuda3std6ranges3__45__cpo4swapE
	.align		8
        /*0040*/ 	.dword	_ZN34_INTERNAL_e7c1908f_4_k_cu_b4bc84444cuda3std6ranges3__45__cpo9iter_moveE
	.align		8
        /*0048*/ 	.dword	_ZN34_INTERNAL_e7c1908f_4_k_cu_b4bc84444cuda3std6ranges3__45__cpo7advanceE


//--------------------- .text._Z16matmulGPU_tiled4PfS_S_iii --------------------------
	.section	.text._Z16matmulGPU_tiled4PfS_S_iii,"ax",@progbits
	.align	128
        .global         _Z16matmulGPU_tiled4PfS_S_iii
        .type           _Z16matmulGPU_tiled4PfS_S_iii,@function
        .size           _Z16matmulGPU_tiled4PfS_S_iii,(.L_x_13 - _Z16matmulGPU_tiled4PfS_S_iii)
        .other          _Z16matmulGPU_tiled4PfS_S_iii,@"STO_CUDA_ENTRY STV_DEFAULT"
_Z16matmulGPU_tiled4PfS_S_iii:
.text._Z16matmulGPU_tiled4PfS_S_iii:
[----:B------:R-:W-:Y:S08]  /*0000*/  LDC R1, c[0x0][0x37c] ;  /* 0x0000df00ff017b82 */ /* 0x000ff00000000800 */
[----:B------:R-:W0:Y:S01]  /*0010*/  LDC R7, c[0x0][0x3a0] ;  /* 0x0000e800ff077b82 */ /* 0x000e220000000800 */
[----:B------:R-:W1:Y:S01]  /*0020*/  S2R R0, SR_TID.Y ;  /* 0x0000000000007919 */ /* 0x000e620000002200 */
[----:B------:R-:W2:Y:S01]  /*0030*/  LDCU.64 UR8, c[0x0][0x358] ;  /* 0x00006b00ff0877ac */ /* 0x000ea20008000a00 */
[----:B------:R-:W-:Y:S01]  /*0040*/  HFMA2 R53, -RZ, RZ, 0, 0 ;  /* 0x00000000ff357431 */ /* 0x000fe200000001ff */
[----:B------:R-:W-:Y:S01]  /*0050*/  CS2R R26, SRZ ;  /* 0x00000000001a7805 */ /* 0x000fe2000001ff00 */
[----:B------:R-:W3:Y:S01]  /*0060*/  S2R R2, SR_TID.X ;  /* 0x0000000000027919 */ /* 0x000ee20000002100 */
[----:B------:R-:W-:-:S02]  /*0070*/  CS2R R24, SRZ ;  /* 0x0000000000187805 */ /* 0x000fc4000001ff00 */
[----:B------:R-:W-:Y:S02]  /*0080*/  CS2R R48, SRZ ;  /* 0x0000000000307805 */ /* 0x000fe4000001ff00 */
[----:B------:R-:W-:Y:S02]  /*0090*/  CS2R R44, SRZ ;  /* 0x00000000002c7805 */ /* 0x000fe4000001ff00 */
[----:B------:R-:W-:Y:S02]  /*00a0*/  CS2R R46, SRZ ;  /* 0x00000000002e7805 */ /* 0x000fe4000001ff00 */
[----:B------:R-:W-:Y:S02]  /*00b0*/  CS2R R38, SRZ ;  /* 0x0000000000267805 */ /* 0x000fe4000001ff00 */
[----:B------:R-:W-:Y:S02]  /*00c0*/  CS2R R36, SRZ ;  /* 0x0000000000247805 */ /* 0x000fe4000001ff00 */
[----:B------:R-:W-:-:S02]  /*00d0*/  MOV R50, RZ ;  /* 0x000000ff00327202 */ /* 0x000fc40000000f00 */
[----:B0-----:R-:W-:-:S13]  /*00e0*/  ISETP.GE.AND P0, PT, R7, 0x1, PT ;  /* 0x000000010700780c */ /* 0x001fda0003f06270 */
[----:B-123--:R-:W-:Y:S05]  /*00f0*/  @!P0 BRA `(.L_x_0) ;  /* 0x0000000c00fc8947 */ /* 0x00efea0003800000 */
[----:B------:R-:W0:Y:S01]  /*0100*/  S2R R3, SR_CTAID.Y ;  /* 0x0000000000037919 */ /* 0x000e220000002600 */
[----:B------:R-:W1:Y:S01]  /*0110*/  S2UR UR6, SR_CgaCtaId ;  /* 0x00000000000679c3 */ /* 0x000e620000008800 */
[----:B------:R-:W-:Y:S01]  /*0120*/  UMOV UR4, 0x400 ;  /* 0x0000040000047882 */ /* 0x000fe20000000000 */
[----:B------:R-:W-:Y:S01]  /*0130*/  MOV R5, RZ ;  /* 0x000000ff00057202 */ /* 0x000fe20000000f00 */
[----:B------:R-:W2:Y:S01]  /*0140*/  S2R R42, SR_CTAID.X ;  /* 0x00000000002a7919 */ /* 0x000ea20000002500 */
[----:B------:R-:W-:Y:S01]  /*0150*/  UIADD3 UR5, UPT, UPT, UR4, 0x1000, URZ ;  /* 0x0000100004057890 */ /* 0x000fe2000fffe0ff */
[----:B------:R-:W-:Y:S01]  /*0160*/  MOV R26, RZ ;  /* 0x000000ff001a7202 */ /* 0x000fe20000000f00 */
[----:B-1----:R-:W-:Y:S02]  /*0170*/  ULEA UR4, UR6, UR4, 0x18 ;  /* 0x0000000406047291 */ /* 0x002fe4000f8ec0ff */
[----:B------:R-:W-:Y:S01]  /*0180*/  ULEA UR5, UR6, UR5, 0x18 ;  /* 0x0000000506057291 */ /* 0x000fe2000f8ec0ff */
[----:B0-----:R-:W-:-:S02]  /*0190*/  LEA R43, R3, R0, 0x4 ;  /* 0x00000000032b7211 */ /* 0x001fc400078e20ff */
[----:B------:R-:W-:Y:S02]  /*01a0*/  SHF.L.U32 R3, R2, 0x2, RZ ;  /* 0x0000000202037819 */ /* 0x000fe400000006ff */
[----:B------:R-:W-:Y:S02]  /*01b0*/  SHF.L.U32 R43, R43, 0x2, RZ ;  /* 0x000000022b2b7819 */ /* 0x000fe400000006ff */
[----:B--2---:R-:W-:Y:S02]  /*01c0*/  LEA R42, R42, R3, 0x6 ;  /* 0x000000032a2a7211 */ /* 0x004fe400078e30ff */
[----:B------:R-:W-:Y:S01]  /*01d0*/  IADD3 R41, PT, PT, R3, UR4, RZ ;  /* 0x0000000403297c10 */ /* 0x000fe2000fffe0ff */
[----:B------:R-:W-:Y:S01]  /*01e0*/  IMAD R40, R43, R7, R7 ;  /* 0x000000072b287224 */ /* 0x000fe200078e0207 */
[C---:B------:R-:W-:Y:S02]  /*01f0*/  LEA R3, R0.reuse, UR5, 0x8 ;  /* 0x0000000500037c11 */ /* 0x040fe4000f8e40ff */
[----:B------:R-:W-:-:S02]  /*0200*/  LEA R41, R0, R41, 0x8 ;  /* 0x0000002900297211 */ /* 0x000fc400078e40ff */
[----:B------:R-:W-:Y:S02]  /*0210*/  IADD3 R7, PT, PT, R40, R7, RZ ;  /* 0x0000000728077210 */ /* 0x000fe40007ffe0ff */
[----:B------:R-:W-:-:S07]  /*0220*/  LEA R6, R2, R3, 0x4 ;  /* 0x0000000302067211 */ /* 0x000fce00078e20ff */
.L_x_2:
[----:B------:R-:W0:Y:S01]  /*0230*/  LDCU UR5, c[0x0][0x3a0] ;  /* 0x00007400ff0577ac */ /* 0x000e220008000800 */
[----:B------:R-:W-:Y:S01]  /*0240*/  LEA R22, R5, R2, 0x4 ;  /* 0x0000000205167211 */ /* 0x000fe200078e20ff */
[----:B------:R-:W-:Y:S01]  /*0250*/  HFMA2 R4, -RZ, RZ, 0, 0 ;  /* 0x00000000ff047431 */ /* 0x000fe200000001ff */
[----:B------:R-:W-:Y:S01]  /*0260*/  IADD3 R3, PT, PT, R43, 0x1, RZ ;  /* 0x000000012b037810 */ /* 0x000fe20007ffe0ff */
[----:B------:R-:W1:Y:S01]  /*0270*/  LDCU UR4, c[0x0][0x398] ;  /* 0x00007300ff0477ac */ /* 0x000e620008000800 */
[----:B------:R-:W-:Y:S01]  /*0280*/  LEA R21, R5, R0, 0x4 ;  /* 0x0000000005157211 */ /* 0x000fe200078e20ff */
[----:B------:R-:W2:Y:S01]  /*0290*/  LDCU UR6, c[0x0][0x39c] ;  /* 0x00007380ff0677ac */ /* 0x000ea20008000800 */
[----:B------:R-:W3:Y:S01]  /*02a0*/  LDCU.64 UR10, c[0x0][0x388] ;  /* 0x00007100ff0a77ac */ /* 0x000ee20008000a00 */
[----:B0-----:R-:W-:Y:S02]  /*02b0*/  ISETP.GE.AND P0, PT, R22, UR5, PT ;  /* 0x0000000516007c0c */ /* 0x001fe4000bf06270 */
[----:B------:R-:W-:-:S02]  /*02c0*/  ISETP.GE.AND P1, PT, R21, UR5, PT ;  /* 0x0000000515007c0c */ /* 0x000fc4000bf26270 */
[----:B-1----:R-:W-:Y:S02]  /*02d0*/  ISETP.GE.OR P2, PT, R43, UR4, P0 ;  /* 0x000000042b007c0c */ /* 0x002fe40008746670 */
[----:B------:R-:W-:Y:S02]  /*02e0*/  ISETP.GE.OR P6, PT, R3, UR4, P0 ;  /* 0x0000000403007c0c */ /* 0x000fe400087c6670 */
[----:B------:R-:W-:Y:S02]  /*02f0*/  IADD3 R3, PT, PT, R43, 0x2, RZ ;  /* 0x000000022b037810 */ /* 0x000fe40007ffe0ff */
[----:B--2---:R-:W-:Y:S02]  /*0300*/  ISETP.GE.OR P4, PT, R42, UR6, P1 ;  /* 0x000000062a007c0c */ /* 0x004fe40008f86670 */
[----:B------:R-:W-:Y:S02]  /*0310*/  ISETP.GE.OR P5, PT, R3, UR4, P0 ;  /* 0x0000000403007c0c */ /* 0x000fe400087a6670 */
[----:B------:R-:W-:-:S03]  /*0320*/  IADD3 R3, PT, PT, R43, 0x3, RZ ;  /* 0x000000032b037810 */ /* 0x000fc60007ffe0ff */
[----:B------:R-:W0:Y:S01]  /*0330*/  @!P2 LDC.64 R16, c[0x0][0x380] ;  /* 0x0000e000ff10ab82 */ /* 0x000e220000000a00 */
[----:B------:R-:W-:Y:S01]  /*0340*/  ISETP.GE.OR P0, PT, R3, UR4, P0 ;  /* 0x0000000403007c0c */ /* 0x000fe20008706670 */
[----:B------:R-:W-:Y:S01]  /*0350*/  @!P2 IMAD R3, R43, UR5, R22 ;  /* 0x000000052b03ac24 */ /* 0x000fe2000f8e0216 */
[----:B------:R-:W-:-:S05]  /*0360*/  @!P6 IADD3 R19, PT, PT, R40, R22, RZ ;  /* 0x000000162813e210 */ /* 0x000fca0007ffe0ff */
[----:B------:R-:W1:Y:S08]  /*0370*/  @!P6 LDC.64 R12, c[0x0][0x380] ;  /* 0x0000e000ff0ceb82 */ /* 0x000e700000000a00 */
[----:B------:R-:W2:Y:S08]  /*0380*/  @!P0 LDC.64 R8, c[0x0][0x380] ;  /* 0x0000e000ff088b82 */ /* 0x000eb00000000a00 */
[----:B------:R-:W4:Y:S01]  /*0390*/  @!P5 LDC.64 R10, c[0x0][0x380] ;  /* 0x0000e000ff0adb82 */ /* 0x000f220000000a00 */
[----:B0-----:R-:W-:Y:S01]  /*03a0*/  @!P2 IMAD.WIDE.U32 R16, R3, 0x4, R16 ;  /* 0x000000040310a825 */ /* 0x001fe200078e0010 */
[----:B------:R-:W-:-:S02]  /*03b0*/  IADD3 R3, PT, PT, R42, 0x1, RZ ;  /* 0x000000012a037810 */ /* 0x000fc40007ffe0ff */
[----:B------:R-:W-:Y:S02]  /*03c0*/  MOV R20, RZ ;  /* 0x000000ff00147202 */ /* 0x000fe40000000f00 */
[----:B------:R-:W-:Y:S01]  /*03d0*/  ISETP.GE.OR P3, PT, R3, UR6, P1 ;  /* 0x0000000603007c0c */ /* 0x000fe20008f66670 */
[----:B------:R-:W-:Y:S01]  /*03e0*/  IMAD R29, R21, UR6, RZ ;  /* 0x00000006151d7c24 */ /* 0x000fe2000f8e02ff */
[----:B------:R-:W0:Y:S01]  /*03f0*/  @!P4 LDC.64 R14, c[0x0][0x388] ;  /* 0x0000e200ff0ecb82 */ /* 0x000e220000000a00 */
[C---:B------:R-:W-:Y:S01]  /*0400*/  IADD3 R3, PT, PT, R42.reuse, 0x2, RZ ;  /* 0x000000022a037810 */ /* 0x040fe20007ffe0ff */
[----:B-1----:R-:W-:Y:S01]  /*0410*/  @!P6 IMAD.WIDE.U32 R18, R19, 0x4, R12 ;  /* 0x000000041312e825 */ /* 0x002fe200078e000c */
[----:B------:R1:W5:Y:S01]  /*0420*/  @!P2 LDG.E R4, desc[UR8][R16.64] ;  /* 0x000000081004a981 */ /* 0x000362000c1e1900 */
[----:B------:R-:W-:Y:S02]  /*0430*/  IADD3 R12, PT, PT, R42, 0x3, RZ ;  /* 0x000000032a0c7810 */ /* 0x000fe40007ffe0ff */
[----:B------:R-:W-:Y:S01]  /*0440*/  ISETP.GE.OR P2, PT, R3, UR6, P1 ;  /* 0x0000000603007c0c */ /* 0x000fe20008f46670 */
[----:B------:R3:W5:Y:S01]  /*0450*/  @!P6 LDG.E R20, desc[UR8][R18.64] ;  /* 0x000000081214e981 */ /* 0x000762000c1e1900 */
[----:B------:R-:W-:-:S02]  /*0460*/  @!P0 IADD3 R3, PT, PT, R22, UR5, R7 ;  /* 0x0000000516038c10 */ /* 0x000fc4000fffe007 */
[----:B------:R-:W-:Y:S02]  /*0470*/  @!P5 IADD3 R13, PT, PT, R7, R22, RZ ;  /* 0x00000016070dd210 */ /* 0x000fe40007ffe0ff */
[----:B------:R-:W-:Y:S02]  /*0480*/  SHF.R.S32.HI R21, RZ, 0x1f, R29 ;  /* 0x0000001fff157819 */ /* 0x000fe4000001141d */
[-C--:B------:R-:W-:Y:S02]  /*0490*/  IADD3 R23, P6, PT, R42, R29.reuse, RZ ;  /* 0x0000001d2a177210 */ /* 0x080fe40007fde0ff */
[----:B------:R-:W-:Y:S01]  /*04a0*/  ISETP.GE.OR P1, PT, R12, UR6, P1 ;  /* 0x000000060c007c0c */ /* 0x000fe20008f26670 */
[----:B-1----:R-:W-:Y:S01]  /*04b0*/  HFMA2 R16, -RZ, RZ, 0, 0 ;  /* 0x00000000ff107431 */ /* 0x002fe200000001ff */
[C---:B------:R-:W-:Y:S01]  /*04c0*/  @!P4 IADD3 R17, PT, PT, R42.reuse, R29, RZ ;  /* 0x0000001d2a11c210 */ /* 0x040fe20007ffe0ff */
[----:B--2---:R-:W-:Y:S01]  /*04d0*/  @!P0 IMAD.WIDE.U32 R8, R3, 0x4, R8 ;  /* 0x0000000403088825 */ /* 0x004fe200078e0008 */
[----:B------:R-:W-:-:S03]  /*04e0*/  LEA.HI.X.SX32 R28, R42, R21, 0x1, P6 ;  /* 0x000000152a1c7211 */ /* 0x000fc600030f0eff */
[----:B------:R-:W-:Y:S02]  /*04f0*/  HFMA2 R3, -RZ, RZ, 0, 0 ;  /* 0x00000000ff037431 */ /* 0x000fe400000001ff */
[----:B----4-:R-:W-:-:S04]  /*0500*/  @!P5 IMAD.WIDE.U32 R12, R13, 0x4, R10 ;  /* 0x000000040d0cd825 */ /* 0x010fc800078e000a */
[----:B---3--:R-:W-:Y:S01]  /*0510*/  HFMA2 R19, -RZ, RZ, 0, 0 ;  /* 0x00000000ff137431 */ /* 0x008fe200000001ff */
[----:B------:R-:W-:Y:S02]  /*0520*/  LEA R10, P6, R23, UR10, 0x2 ;  /* 0x0000000a170a7c11 */ /* 0x000fe4000f8c10ff */
[----:B------:R-:W-:Y:S01]  /*0530*/  MOV R22, RZ ;  /* 0x000000ff00167202 */ /* 0x000fe20000000f00 */
[----:B0-----:R-:W-:Y:S01]  /*0540*/  @!P4 IMAD.WIDE R14, R17, 0x4, R14 ;  /* 0x00000004110ec825 */ /* 0x001fe200078e020e */
[----:B------:R-:W-:Y:S01]  /*0550*/  MOV R17, RZ ;  /* 0x000000ff00117202 */ /* 0x000fe20000000f00 */
[----:B------:R-:W2:Y:S01]  /*0560*/  @!P5 LDG.E R16, desc[UR8][R12.64] ;  /* 0x000000080c10d981 */ /* 0x000ea2000c1e1900 */
[----:B------:R-:W-:Y:S02]  /*0570*/  MOV R21, RZ ;  /* 0x000000ff00157202 */ /* 0x000fe40000000f00 */
[----:B------:R-:W-:Y:S01]  /*0580*/  LEA.HI.X R11, R23, UR11, R28, 0x2, P6 ;  /* 0x0000000b170b7c11 */ /* 0x000fe2000b0f141c */
[----:B------:R0:W3:Y:S04]  /*0590*/  @!P0 LDG.E R22, desc[UR8][R8.64] ;  /* 0x0000000808168981 */ /* 0x0000e8000c1e1900 */
[----:B------:R-:W4:Y:S04]  /*05a0*/  @!P4 LDG.E R3, desc[UR8][R14.64] ;  /* 0x000000080e03c981 */ /* 0x000f28000c1e1900 */
[----:B------:R-:W4:Y:S04]  /*05b0*/  @!P3 LDG.E R17, desc[UR8][R10.64+0x4] ;  /* 0x000004080a11b981 */ /* 0x000f28000c1e1900 */
[----:B------:R-:W4:Y:S04]  /*05c0*/  @!P2 LDG.E R19, desc[UR8][R10.64+0x8] ;  /* 0x000008080a13a981 */ /* 0x000f28000c1e1900 */
[----:B------:R-:W4:Y:S01]  /*05d0*/  @!P1 LDG.E R21, desc[UR8][R10.64+0xc] ;  /* 0x00000c080a159981 */ /* 0x000f22000c1e1900 */
[----:B------:R-:W1:Y:S01]  /*05e0*/  S2UR UR6, SR_CgaCtaId ;  /* 0x00000000000679c3 */ /* 0x000e620000008800 */
[----:B------:R-:W-:-:S02]  /*05f0*/  UMOV UR4, 0x400 ;  /* 0x0000040000047882 */ /* 0x000fc40000000000 */
[----:B------:R-:W-:Y:S02]  /*0600*/  UIADD3 UR7, UPT, UPT, UR4, 0x1000, URZ ;  /* 0x0000100004077890 */ /* 0x000fe4000fffe0ff */
[----:B-1----:R-:W-:Y:S02]  /*0610*/  ULEA UR4, UR6, UR4, 0x18 ;  /* 0x0000000406047291 */ /* 0x002fe4000f8ec0ff */
[----:B------:R-:W-:-:S06]  /*0620*/  ULEA UR7, UR6, UR7, 0x18 ;  /* 0x0000000706077291 */ /* 0x000fcc000f8ec0ff */
[----:B0-----:R-:W-:Y:S01]  /*0630*/  LEA R8, R2, UR7, 0x4 ;  /* 0x0000000702087c11 */ /* 0x001fe2000f8e20ff */
[----:B------:R-:W-:Y:S01]  /*0640*/  UMOV UR6, 0x10 ;  /* 0x0000001000067882 */ /* 0x000fe20000000000 */
[----:B-----5:R0:W-:Y:S04]  /*0650*/  STS [R41], R4 ;  /* 0x0000000429007388 */ /* 0x0201e80000000800 */
[----:B------:R-:W-:Y:S01]  /*0660*/  STS [R41+0x40], R20 ;  /* 0x0000401429007388 */ /* 0x000fe20000000800 */
[----:B0-----:R-:W-:-:S03]  /*0670*/  LEA R4, R0, UR4, 0x8 ;  /* 0x0000000400047c11 */ /* 0x001fc6000f8e40ff */
[----:B--2---:R-:W-:Y:S04]  /*0680*/  STS [R41+0x80], R16 ;  /* 0x0000801029007388 */ /* 0x004fe80000000800 */
[----:B---3--:R-:W-:Y:S04]  /*0690*/  STS [R41+0xc0], R22 ;  /* 0x0000c01629007388 */ /* 0x008fe80000000800 */
[----:B----4-:R0:W-:Y:S04]  /*06a0*/  STS [R6], R3 ;  /* 0x0000000306007388 */ /* 0x0101e80000000800 */
[----:B------:R1:W-:Y:S04]  /*06b0*/  STS [R6+0x4], R17 ;  /* 0x0000041106007388 */ /* 0x0003e80000000800 */
[----:B------:R1:W-:Y:S04]  /*06c0*/  STS [R6+0x8], R19 ;  /* 0x0000081306007388 */ /* 0x0003e80000000800 */
[----:B------:R1:W-:Y:S01]  /*06d0*/  STS [R6+0xc], R21 ;  /* 0x00000c1506007388 */ /* 0x0003e20000000800 */
[----:B0-----:R-:W-:-:S02]  /*06e0*/  IADD3 R3, PT, PT, R4, 0x80, RZ ;  /* 0x0000008004037810 */ /* 0x001fc40007ffe0ff */
[----:B------:R-:W-:Y:S01]  /*06f0*/  IADD3 R4, PT, PT, R8, 0x100, RZ ;  /* 0x0000010008047810 */ /* 0x000fe20007ffe0ff */
[----:B------:R-:W-:Y:S01]  /*0700*/  UMOV UR4, URZ ;  /* 0x000000ff00047c82 */ /* 0x000fe20008000000 */
[----:B------:R-:W-:Y:S06]  /*0710*/  BAR.SYNC.DEFER_BLOCKING 0x0 ;  /* 0x0000000000007b1d */ /* 0x000fec0000010000 */
.L_x_1:
[----:B------:R-:W-:Y:S01]  /*0720*/  LDS.128 R8, [R3+-0x80] ;  /* 0xffff800003087984 */ /* 0x000fe20000000c00 */
[----:B------:R-:W-:-:S03]  /*0730*/  UIADD3 UR6, UP0, UPT, UR6, -0x8, URZ ;  /* 0xfffffff806067890 */ /* 0x000fc6000ff1e0ff */
[----:B------:R-:W0:Y:S01]  /*0740*/  LDS.128 R28, [R4+-0x100] ;  /* 0xffff0000041c7984 */ /* 0x000e220000000c00 */
[----:B------:R-:W-:Y:S02]  /*0750*/  UIADD3.X UR4, UPT, UPT, UR4, -0x1, URZ, UP0, !UPT ;  /* 0xffffffff04047890 */ /* 0x000fe400087fe4ff */
[----:B------:R-:W-:Y:S01]  /*0760*/  UISETP.NE.U32.AND UP0, UPT, UR6, URZ, UPT ;  /* 0x000000ff0600728c */ /* 0x000fe2000bf05070 */
[----:B------:R-:W2:Y:S03]  /*0770*/  LDS.128 R12, [R3+-0x40] ;  /* 0xffffc000030c7984 */ /* 0x000ea60000000c00 */
[----:B------:R-:W-:Y:S01]  /*0780*/  UISETP.NE.AND.EX UP0, UPT, UR4, URZ, UPT, UP0 ;  /* 0x000000ff0400728c */ /* 0x000fe2000bf05300 */
[----:B-1----:R-:W1:Y:S04]  /*0790*/  LDS.128 R16, [R3] ;  /* 0x0000000003107984 */ /* 0x002e680000000c00 */
[----:B------:R-:W3:Y:S04]  /*07a0*/  LDS.128 R20, [R3+0x40] ;  /* 0x0000400003147984 */ /* 0x000ee80000000c00 */
[----:B------:R-:W4:Y:S01]  /*07b0*/  LDS.128 R32, [R4] ;  /* 0x0000000004207984 */ /* 0x000f220000000c00 */
[C---:B0-----:R-:W-:Y:S01]  /*07c0*/  FFMA R47, R8.reuse, R28, R47 ;  /* 0x0000001c082f7223 */ /* 0x041fe2000000002f */
[C---:B------:R-:W-:Y:S01]  /*07d0*/  FFMA R44, R8.reuse, R29, R44 ;  /* 0x0000001d082c7223 */ /* 0x040fe2000000002c */
[C---:B------:R-:W-:Y:S01]  /*07e0*/  FFMA R49, R8.reuse, R30, R49 ;  /* 0x0000001e08317223 */ /* 0x040fe20000000031 */
[----:B------:R-:W-:Y:S01]  /*07f0*/  FFMA R48, R8, R31, R48 ;  /* 0x0000001f08307223 */ /* 0x000fe20000000030 */
[C---:B--2---:R-:W-:Y:S01]  /*0800*/  FFMA R52, R12.reuse, R28, R27 ;  /* 0x0000001c0c347223 */ /* 0x044fe2000000001b */
[C---:B------:R-:W-:Y:S01]  /*0810*/  FFMA R8, R12.reuse, R29, R24 ;  /* 0x0000001d0c087223 */ /* 0x040fe20000000018 */
[C---:B------:R-:W-:Y:S01]  /*0820*/  FFMA R51, R12.reuse, R30, R25 ;  /* 0x0000001e0c337223 */ /* 0x040fe20000000019 */
[----:B------:R-:W-:Y:S01]  /*0830*/  FFMA R12, R12, R31, R26 ;  /* 0x0000001f0c0c7223 */ /* 0x000fe2000000001a */
[C---:B-1----:R-:W-:Y:S01]  /*0840*/  FFMA R39, R16.reuse, R28, R39 ;  /* 0x0000001c10277223 */ /* 0x042fe20000000027 */
[----:B------:R-:W0:Y:S01]  /*0850*/  LDS.128 R24, [R4+0x100] ;  /* 0x0001000004187984 */ /* 0x000e220000000c00 */
[CC--:B------:R-:W-:Y:S01]  /*0860*/  FFMA R36, R16.reuse, R29.reuse, R36 ;  /* 0x0000001d10247223 */ /* 0x0c0fe20000000024 */
[----:B------:R-:W-:Y:S01]  /*0870*/  FFMA R37, R16, R30, R37 ;  /* 0x0000001e10257223 */ /* 0x000fe20000000025 */
[C---:B---3--:R-:W-:Y:S01]  /*0880*/  FFMA R53, R20.reuse, R28, R53 ;  /* 0x0000001c14357223 */ /* 0x048fe20000000035 */
[C---:B------:R-:W-:Y:S01]  /*0890*/  FFMA R50, R20.reuse, R29, R50 ;  /* 0x0000001d14327223 */ /* 0x040fe20000000032 */
[----:B------:R-:W-:Y:S01]  /*08a0*/  FFMA R45, R20, R30, R45 ;  /* 0x0000001e142d7223 */ /* 0x000fe2000000002d */
[-C--:B------:R-:W-:Y:S01]  /*08b0*/  FFMA R16, R16, R31.reuse, R38 ;  /* 0x0000001f10107223 */ /* 0x080fe20000000026 */
[----:B------:R-:W-:Y:S01]  /*08c0*/  FFMA R20, R20, R31, R46 ;  /* 0x0000001f14147223 */ /* 0x000fe2000000002e */
[C---:B----4-:R-:W-:Y:S01]  /*08d0*/  FFMA R47, R32.reuse, R9, R47 ;  /* 0x00000009202f7223 */ /* 0x050fe2000000002f */
[----:B------:R-:W1:Y:S01]  /*08e0*/  LDS.128 R28, [R4+0x200] ;  /* 0x00020000041c7984 */ /* 0x000e620000000c00 */
[C---:B------:R-:W-:Y:S01]  /*08f0*/  FFMA R44, R9.reuse, R33, R44 ;  /* 0x00000021092c7223 */ /* 0x040fe2000000002c */
[CC--:B------:R-:W-:Y:S01]  /*0900*/  FFMA R49, R9.reuse, R34.reuse, R49 ;  /* 0x0000002209317223 */ /* 0x0c0fe20000000031 */
[----:B------:R-:W-:Y:S01]  /*0910*/  FFMA R48, R9, R35, R48 ;  /* 0x0000002309307223 */ /* 0x000fe20000000030 */
[C---:B------:R-:W-:Y:S01]  /*0920*/  FFMA R52, R32.reuse, R13, R52 ;  /* 0x0000000d20347223 */ /* 0x040fe20000000034 */
[C---:B------:R-:W-:Y:S01]  /*0930*/  FFMA R8, R13.reuse, R33, R8 ;  /* 0x000000210d087223 */ /* 0x040fe20000000008 */
[CC--:B------:R-:W-:Y:S01]  /*0940*/  FFMA R51, R13.reuse, R34.reuse, R51 ;  /* 0x000000220d337223 */ /* 0x0c0fe20000000033 */
[----:B------:R-:W-:Y:S01]  /*0950*/  FFMA R12, R13, R35, R12 ;  /* 0x000000230d0c7223 */ /* 0x000fe2000000000c */
[C---:B------:R-:W-:Y:S01]  /*0960*/  FFMA R39, R32.reuse, R17, R39 ;  /* 0x0000001120277223 */ /* 0x040fe20000000027 */
[C---:B------:R-:W-:Y:S01]  /*0970*/  FFMA R13, R17.reuse, R33, R36 ;  /* 0x00000021110d7223 */ /* 0x040fe20000000024 */
[CC--:B------:R-:W-:Y:S01]  /*0980*/  FFMA R9, R17.reuse, R34.reuse, R37 ;  /* 0x0000002211097223 */ /* 0x0c0fe20000000025 */
[----:B------:R-:W-:Y:S01]  /*0990*/  FFMA R16, R17, R35, R16 ;  /* 0x0000002311107223 */ /* 0x000fe20000000010 */
[----:B------:R-:W-:Y:S01]  /*09a0*/  FFMA R53, R32, R21, R53 ;  /* 0x0000001520357223 */ /* 0x000fe20000000035 */
[C---:B------:R-:W-:Y:S01]  /*09b0*/  FFMA R17, R21.reuse, R33, R50 ;  /* 0x0000002115117223 */ /* 0x040fe20000000032 */
[C---:B------:R-:W-:Y:S01]  /*09c0*/  FFMA R45, R21.reuse, R34, R45 ;  /* 0x00000022152d7223 */ /* 0x040fe2000000002d */
[----:B------:R-:W-:-:S02]  /*09d0*/  FFMA R20, R21, R35, R20 ;  /* 0x0000002315147223 */ /* 0x000fc40000000014 */
[----:B------:R-:W-:Y:S01]  /*09e0*/  LDS.128 R32, [R3+-0x70] ;  /* 0xffff900003207984 */ /* 0x000fe20000000c00 */
[----:B0-----:R-:W-:Y:S01]  /*09f0*/  FFMA R47, R24, R10, R47 ;  /* 0x0000000a182f7223 */ /* 0x001fe2000000002f */
[C---:B------:R-:W-:Y:S01]  /*0a00*/  FFMA R44, R10.reuse, R25, R44 ;  /* 0x000000190a2c7223 */ /* 0x040fe2000000002c */
[C---:B------:R-:W-:Y:S01]  /*0a10*/  FFMA R49, R10.reuse, R26, R49 ;  /* 0x0000001a0a317223 */ /* 0x040fe20000000031 */
[----:B------:R-:W-:Y:S01]  /*0a20*/  FFMA R48, R10, R27, R48 ;  /* 0x0000001b0a307223 */ /* 0x000fe20000000030 */
[----:B------:R-:W-:Y:S01]  /*0a30*/  FFMA R21, R24, R14, R52 ;  /* 0x0000000e18157223 */ /* 0x000fe20000000034 */
[C---:B------:R-:W-:Y:S01]  /*0a40*/  FFMA R8, R14.reuse, R25, R8 ;  /* 0x000000190e087223 */ /* 0x040fe20000000008 */
[C---:B------:R-:W-:Y:S01]  /*0a50*/  FFMA R10, R14.reuse, R26, R51 ;  /* 0x0000001a0e0a7223 */ /* 0x040fe20000000033 */
[----:B------:R-:W-:Y:S01]  /*0a60*/  FFMA R14, R14, R27, R12 ;  /* 0x0000001b0e0e7223 */ /* 0x000fe2000000000c */
[----:B------:R-:W-:Y:S01]  /*0a70*/  FFMA R12, R18, R25, R13 ;  /* 0x00000019120c7223 */ /* 0x000fe2000000000d */
[----:B------:R-:W-:Y:S01]  /*0a80*/  FFMA R51, R24, R18, R39 ;  /* 0x0000001218337223 */ /* 0x000fe20000000027 */
[C---:B------:R-:W-:Y:S01]  /*0a90*/  FFMA R13, R18.reuse, R26, R9 ;  /* 0x0000001a120d7223 */ /* 0x040fe20000000009 */
[----:B------:R-:W-:Y:S01]  /*0aa0*/  FFMA R18, R18, R27, R16 ;  /* 0x0000001b12127223 */ /* 0x000fe20000000010 */
[----:B------:R-:W-:Y:S01]  /*0ab0*/  FFMA R53, R24, R22, R53 ;  /* 0x0000001618357223 */ /* 0x000fe20000000035 */
[C---:B------:R-:W-:Y:S01]  /*0ac0*/  FFMA R16, R22.reuse, R25, R17 ;  /* 0x0000001916107223 */ /* 0x040fe20000000011 */
[C---:B------:R-:W-:Y:S01]  /*0ad0*/  FFMA R45, R22.reuse, R26, R45 ;  /* 0x0000001a162d7223 */ /* 0x040fe2000000002d */
[----:B------:R-:W-:Y:S01]  /*0ae0*/  FFMA R20, R22, R27, R20 ;  /* 0x0000001b16147223 */ /* 0x000fe20000000014 */
[----:B------:R-:W0:Y:S01]  /*0af0*/  LDS.128 R36, [R4+0x300] ;  /* 0x0003000004247984 */ /* 0x000e220000000c00 */
[C---:B-1----:R-:W-:Y:S01]  /*0b00*/  FFMA R47, R28.reuse, R11, R47 ;  /* 0x0000000b1c2f7223 */ /* 0x042fe2000000002f */
[C---:B------:R-:W-:Y:S01]  /*0b10*/  FFMA R44, R11.reuse, R29, R44 ;  /* 0x0000001d0b2c7223 */ /* 0x040fe2000000002c */
[CC--:B------:R-:W-:Y:S01]  /*0b20*/  FFMA R49, R11.reuse, R30.reuse, R49 ;  /* 0x0000001e0b317223 */ /* 0x0c0fe20000000031 */
[----:B------:R-:W-:Y:S01]  /*0b30*/  FFMA R48, R11, R31, R48 ;  /* 0x0000001f0b307223 */ /* 0x000fe20000000030 */
[C---:B------:R-:W-:Y:S01]  /*0b40*/  FFMA R22, R15.reuse, R29, R8 ;  /* 0x0000001d0f167223 */ /* 0x040fe20000000008 */
[-C--:B------:R-:W-:Y:S01]  /*0b50*/  FFMA R46, R15, R30.reuse, R10 ;  /* 0x0000001e0f2e7223 */ /* 0x080fe2000000000a */
[C---:B------:R-:W-:Y:S01]  /*0b60*/  FFMA R21, R28.reuse, R15, R21 ;  /* 0x0000000f1c157223 */ /* 0x040fe20000000015 */
[----:B------:R-:W1:Y:S01]  /*0b70*/  LDS.128 R8, [R3+-0x30] ;  /* 0xffffd00003087984 */ /* 0x000e620000000c00 */
[C---:B------:R-:W-:Y:S01]  /*0b80*/  FFMA R51, R28.reuse, R19, R51 ;  /* 0x000000131c337223 */ /* 0x040fe20000000033 */
[----:B------:R-:W-:Y:S01]  /*0b90*/  FFMA R53, R28, R23, R53 ;  /* 0x000000171c357223 */ /* 0x000fe20000000035 */
[C---:B------:R-:W-:Y:S01]  /*0ba0*/  FFMA R52, R19.reuse, R29, R12 ;  /* 0x0000001d13347223 */ /* 0x040fe2000000000c */
[CC--:B------:R-:W-:Y:S01]  /*0bb0*/  FFMA R54, R19.reuse, R30.reuse, R13 ;  /* 0x0000001e13367223 */ /* 0x0c0fe2000000000d */
[----:B------:R-:W-:Y:S01]  /*0bc0*/  FFMA R56, R19, R31, R18 ;  /* 0x0000001f13387223 */ /* 0x000fe20000000012 */
[----:B------:R-:W-:Y:S01]  /*0bd0*/  FFMA R28, R23, R29, R16 ;  /* 0x0000001d171c7223 */ /* 0x000fe20000000010 */
[-C--:B------:R-:W-:Y:S01]  /*0be0*/  FFMA R50, R15, R31.reuse, R14 ;  /* 0x0000001f0f327223 */ /* 0x080fe2000000000e */
[----:B------:R-:W2:Y:S01]  /*0bf0*/  LDS.128 R16, [R3+0x50] ;  /* 0x0000500003107984 */ /* 0x000ea20000000c00 */
[C---:B------:R-:W-:Y:S01]  /*0c00*/  FFMA R45, R23.reuse, R30, R45 ;  /* 0x0000001e172d7223 */ /* 0x040fe2000000002d */
[----:B------:R-:W-:-:S02]  /*0c10*/  FFMA R30, R23, R31, R20 ;  /* 0x0000001f171e7223 */ /* 0x000fc40000000014 */
[----:B------:R3:W4:Y:S04]  /*0c20*/  LDS.128 R12, [R3+0x10] ;  /* 0x00001000030c7984 */ /* 0x0007280000000c00 */
[----:B------:R-:W5:Y:S01]  /*0c30*/  LDS.128 R24, [R4+0x400] ;  /* 0x0004000004187984 */ /* 0x000f620000000c00 */
[----:B---3--:R-:W-:Y:S01]  /*0c40*/  IADD3 R3, PT, PT, R3, 0x20, RZ ;  /* 0x0000002003037810 */ /* 0x008fe20007ffe0ff */
[C---:B0-----:R-:W-:Y:S01]  /*0c50*/  FFMA R47, R32.reuse, R36, R47 ;  /* 0x00000024202f7223 */ /* 0x041fe2000000002f */
[C---:B------:R-:W-:Y:S01]  /*0c60*/  FFMA R44, R32.reuse, R37, R44 ;  /* 0x00000025202c7223 */ /* 0x040fe2000000002c */
[C---:B------:R-:W-:Y:S01]  /*0c70*/  FFMA R29, R32.reuse, R38, R49 ;  /* 0x00000026201d7223 */ /* 0x040fe20000000031 */
[----:B------:R-:W-:Y:S01]  /*0c80*/  FFMA R48, R32, R39, R48 ;  /* 0x0000002720307223 */ /* 0x000fe20000000030 */
[C---:B-1----:R-:W-:Y:S01]  /*0c90*/  FFMA R49, R8.reuse, R36, R21 ;  /* 0x0000002408317223 */ /* 0x042fe20000000015 */
[C---:B------:R-:W-:Y:S01]  /*0ca0*/  FFMA R32, R8.reuse, R37, R22 ;  /* 0x0000002508207223 */ /* 0x040fe20000000016 */
[C---:B------:R-:W-:Y:S01]  /*0cb0*/  FFMA R55, R8.reuse, R38, R46 ;  /* 0x0000002608377223 */ /* 0x040fe2000000002e */
[----:B------:R-:W-:Y:S01]  /*0cc0*/  FFMA R50, R8, R39, R50 ;  /* 0x0000002708327223 */ /* 0x000fe20000000032 */
[----:B------:R-:W0:Y:S01]  /*0cd0*/  LDS.128 R20, [R4+0x500] ;  /* 0x0005000004147984 */ /* 0x000e220000000c00 */
[C---:B--2---:R-:W-:Y:S01]  /*0ce0*/  FFMA R53, R16.reuse, R36, R53 ;  /* 0x0000002410357223 */ /* 0x044fe20000000035 */
[C---:B------:R-:W-:Y:S01]  /*0cf0*/  FFMA R8, R16.reuse, R37, R28 ;  /* 0x0000002510087223 */ /* 0x040fe2000000001c */
[C---:B------:R-:W-:Y:S01]  /*0d00*/  FFMA R45, R16.reuse, R38, R45 ;  /* 0x00000026102d7223 */ /* 0x040fe2000000002d */
[-C--:B------:R-:W-:Y:S01]  /*0d10*/  FFMA R16, R16, R39.reuse, R30 ;  /* 0x0000002710107223 */ /* 0x080fe2000000001e */
[C---:B----4-:R-:W-:Y:S01]  /*0d20*/  FFMA R56, R12.reuse, R39, R56 ;  /* 0x000000270c387223 */ /* 0x050fe20000000038 */
[C---:B------:R-:W-:Y:S01]  /*0d30*/  FFMA R52, R12.reuse, R37, R52 ;  /* 0x000000250c347223 */ /* 0x040fe20000000034 */
[C---:B------:R-:W-:Y:S01]  /*0d40*/  FFMA R51, R12.reuse, R36, R51 ;  /* 0x000000240c337223 */ /* 0x040fe20000000033 */
[----:B------:R-:W-:Y:S01]  /*0d50*/  FFMA R57, R12, R38, R54 ;  /* 0x000000260c397223 */ /* 0x000fe20000000036 */
[CC--:B-----5:R-:W-:Y:S01]  /*0d60*/  FFMA R39, R33.reuse, R26.reuse, R29 ;  /* 0x0000001a21277223 */ /* 0x0e0fe2000000001d */
[C---:B------:R-:W-:Y:S01]  /*0d70*/  FFMA R47, R24.reuse, R33, R47 ;  /* 0x00000021182f7223 */ /* 0x040fe2000000002f */
[----:B------:R1:W2:Y:S01]  /*0d80*/  LDS.128 R28, [R4+0x600] ;  /* 0x00060000041c7984 */ /* 0x0002a20000000c00 */
[C---:B------:R-:W-:Y:S01]  /*0d90*/  FFMA R37, R33.reuse, R25, R44 ;  /* 0x0000001921257223 */ /* 0x040fe2000000002c */
        /* <DEDUP_REMOVED lines=12> */
[----:B------:R-:W-:Y:S01]  /*0e60*/  FFMA R16, R17, R27, R16 ;  /* 0x0000001b11107223 */ /* 0x000fe20000000010 */
[----:B-1----:R-:W-:Y:S01]  /*0e70*/  IADD3 R4, PT, PT, R4, 0x800, RZ ;  /* 0x0000080004047810 */ /* 0x002fe20007ffe0ff */
[----:B0-----:R-:W-:Y:S01]  /*0e80*/  FFMA R39, R34, R22, R39 ;  /* 0x0000001622277223 */ /* 0x001fe20000000027 */
[----:B------:R-:W-:Y:S01]  /*0e90*/  FFMA R50, R10, R23, R50 ;  /* 0x000000170a327223 */ /* 0x000fe20000000032 */
[----:B------:R-:W-:Y:S01]  /*0ea0*/  FFMA R47, R20, R34, R47 ;  /* 0x00000022142f7223 */ /* 0x000fe2000000002f */
[C---:B------:R-:W-:Y:S01]  /*0eb0*/  FFMA R44, R34.reuse, R21, R37 ;  /* 0x00000015222c7223 */ /* 0x040fe20000000025 */
[----:B------:R-:W-:Y:S01]  /*0ec0*/  FFMA R48, R34, R23, R48 ;  /* 0x0000001722307223 */ /* 0x000fe20000000030 */
[----:B------:R-:W-:Y:S01]  /*0ed0*/  FFMA R27, R20, R10, R49 ;  /* 0x0000000a141b7223 */ /* 0x000fe20000000031 */
[CC--:B------:R-:W-:Y:S01]  /*0ee0*/  FFMA R24, R10.reuse, R21.reuse, R33 ;  /* 0x000000150a187223 */ /* 0x0c0fe20000000021 */
[----:B------:R-:W-:Y:S01]  /*0ef0*/  FFMA R55, R10, R22, R55 ;  /* 0x000000160a377223 */ /* 0x000fe20000000037 */
[----:B------:R-:W-:Y:S01]  /*0f00*/  FFMA R51, R20, R14, R51 ;  /* 0x0000000e14337223 */ /* 0x000fe20000000033 */
[C---:B------:R-:W-:Y:S01]  /*0f10*/  FFMA R36, R14.reuse, R21, R9 ;  /* 0x000000150e247223 */ /* 0x040fe20000000009 */
[C---:B------:R-:W-:Y:S01]  /*0f20*/  FFMA R57, R14.reuse, R22, R57 ;  /* 0x000000160e397223 */ /* 0x040fe20000000039 */
[----:B------:R-:W-:Y:S01]  /*0f30*/  FFMA R56, R14, R23, R56 ;  /* 0x000000170e387223 */ /* 0x000fe20000000038 */
[----:B------:R-:W-:Y:S01]  /*0f40*/  FFMA R53, R20, R18, R53 ;  /* 0x0000001214357223 */ /* 0x000fe20000000035 */
[C---:B------:R-:W-:Y:S01]  /*0f50*/  FFMA R8, R18.reuse, R21, R25 ;  /* 0x0000001512087223 */ /* 0x040fe20000000019 */
[C---:B------:R-:W-:Y:S01]  /*0f60*/  FFMA R45, R18.reuse, R22, R45 ;  /* 0x00000016122d7223 */ /* 0x040fe2000000002d */
[----:B------:R-:W-:Y:S01]  /*0f70*/  FFMA R16, R18, R23, R16 ;  /* 0x0000001712107223 */ /* 0x000fe20000000010 */
[-C--:B--2---:R-:W-:Y:S01]  /*0f80*/  FFMA R49, R35, R30.reuse, R39 ;  /* 0x0000001e23317223 */ /* 0x084fe20000000027 */
[----:B------:R-:W-:Y:S01]  /*0f90*/  FFMA R26, R11, R31, R50 ;  /* 0x0000001f0b1a7223 */ /* 0x000fe20000000032 */
[C---:B------:R-:W-:Y:S01]  /*0fa0*/  FFMA R47, R28.reuse, R35, R47 ;  /* 0x000000231c2f7223 */ /* 0x040fe2000000002f */
[C---:B------:R-:W-:Y:S01]  /*0fb0*/  FFMA R44, R35.reuse, R29, R44 ;  /* 0x0000001d232c7223 */ /* 0x040fe2000000002c */
[----:B------:R-:W-:Y:S01]  /*0fc0*/  FFMA R48, R35, R31, R48 ;  /* 0x0000001f23307223 */ /* 0x000fe20000000030 */
[C---:B------:R-:W-:Y:S01]  /*0fd0*/  FFMA R27, R28.reuse, R11, R27 ;  /* 0x0000000b1c1b7223 */ /* 0x040fe2000000001b */
[C---:B------:R-:W-:Y:S01]  /*0fe0*/  FFMA R24, R11.reuse, R29, R24 ;  /* 0x0000001d0b187223 */ /* 0x040fe20000000018 */
[-C--:B------:R-:W-:Y:S01]  /*0ff0*/  FFMA R25, R11, R30.reuse, R55 ;  /* 0x0000001e0b197223 */ /* 0x080fe20000000037 */
        /* <DEDUP_REMOVED lines=8> */
[----:B------:R-:W-:Y:S06]  /*1080*/  BRA.U UP0, `(.L_x_1) ;  /* 0xfffffff500a47547 */ /* 0x000fec000b83ffff */
[----:B------:R-:W-:Y:S01]  /*1090*/  UIADD3 UR4, UPT, UPT, UR5, 0xf, URZ ;  /* 0x0000000f05047890 */ /* 0x000fe2000fffe0ff */
[----:B------:R-:W-:Y:S01]  /*10a0*/  IADD3 R5, PT, PT, R5, 0x1, RZ ;  /* 0x0000000105057810 */ /* 0x000fe20007ffe0ff */
[----:B------:R-:W-:Y:S02]  /*10b0*/  BAR.SYNC.DEFER_BLOCKING 0x0 ;  /* 0x0000000000007b1d */ /* 0x000fe40000010000 */
[----:B------:R-:W-:-:S06]  /*10c0*/  USHF.R.U32.HI UR4, URZ, 0x4, UR4 ;  /* 0x00000004ff047899 */ /* 0x000fcc0008011604 */
[----:B------:R-:W-:-:S13]  /*10d0*/  ISETP.NE.AND P0, PT, R5, UR4, PT ;  /* 0x0000000405007c0c */ /* 0x000fda000bf05270 */
[----:B------:R-:W-:Y:S05]  /*10e0*/  @P0 BRA `(.L_x_2) ;  /* 0xfffffff000500947 */ /* 0x000fea000383ffff */
.L_x_0:
[----:B------:R-:W0:Y:S01]  /*10f0*/  S2R R5, SR_CTAID.X ;  /* 0x0000000000057919 */ /* 0x000e220000002500 */
[----:B------:R-:W1:Y:S01]  /*1100*/  LDCU.64 UR6, c[0x0][0x398] ;  /* 0x00007300ff0677ac */ /* 0x000e620008000a00 */
[----:B------:R-:W2:Y:S01]  /*1110*/  S2R R3, SR_CTAID.Y ;  /* 0x0000000000037919 */ /* 0x000ea20000002600 */
[----:B------:R-:W3:Y:S01]  /*1120*/  LDCU.64 UR4, c[0x0][0x390] ;  /* 0x00007200ff0477ac */ /* 0x000ee20008000a00 */
[----:B0-----:R-:W-:Y:S02]  /*1130*/  LEA R2, R5, R2, 0x4 ;  /* 0x0000000205027211 */ /* 0x001fe400078e20ff */
[----:B--2---:R-:W-:Y:S02]  /*1140*/  LEA R3, R3, R0, 0x4 ;  /* 0x0000000003037211 */ /* 0x004fe400078e20ff */
[----:B------:R-:W-:Y:S02]  /*1150*/  SHF.L.U32 R0, R2, 0x2, RZ ;  /* 0x0000000202007819 */ /* 0x000fe400000006ff */
[----:B------:R-:W-:-:S02]  /*1160*/  SHF.L.U32 R13, R3, 0x2, RZ ;  /* 0x00000002030d7819 */ /* 0x000fc400000006ff */
[C---:B-1----:R-:W-:Y:S02]  /*1170*/  ISETP.GE.AND P0, PT, R0.reuse, UR7, PT ;  /* 0x0000000700007c0c */ /* 0x042fe4000bf06270 */
[C---:B------:R-:W-:Y:S01]  /*1180*/  ISETP.GE.AND P1, PT, R0.reuse, UR7, PT ;  /* 0x0000000700007c0c */ /* 0x040fe2000bf26270 */
[C---:B------:R-:W-:Y:S01]  /*1190*/  IMAD R7, R13.reuse, UR7, RZ ;  /* 0x000000070d077c24 */ /* 0x040fe2000f8e02ff */
[C---:B------:R-:W-:Y:S02]  /*11a0*/  ISETP.LT.AND P0, PT, R13.reuse, UR6, !P0 ;  /* 0x000000060d007c0c */ /* 0x040fe4000c701270 */
[----:B------:R-:W-:Y:S02]  /*11b0*/  IADD3 R15, PT, PT, R13, 0x1, RZ ;  /* 0x000000010d0f7810 */ /* 0x000fe40007ffe0ff */
[----:B------:R-:W-:Y:S02]  /*11c0*/  IADD3 R2, PT, PT, R0, 0x1, RZ ;  /* 0x0000000100027810 */ /* 0x000fe40007ffe0ff */
[----:B------:R-:W-:-:S02]  /*11d0*/  ISETP.GE.OR P4, PT, R15, UR6, P1 ;  /* 0x000000060f007c0c */ /* 0x000fc40008f86670 */
[----:B------:R-:W-:Y:S02]  /*11e0*/  ISETP.GE.AND P3, PT, R2, UR7, PT ;  /* 0x0000000702007c0c */ /* 0x000fe4000bf66270 */
[----:B------:R-:W-:Y:S02]  /*11f0*/  SHF.R.S32.HI R6, RZ, 0x1f, R0 ;  /* 0x0000001fff067819 */ /* 0x000fe40000011400 */
[C---:B------:R-:W-:Y:S01]  /*1200*/  IADD3 R11, PT, PT, R0.reuse, 0x2, RZ ;  /* 0x00000002000b7810 */ /* 0x040fe20007ffe0ff */
[----:B------:R-:W0:Y:S01]  /*1210*/  @P0 LDC.64 R8, c[0x0][0x390] ;  /* 0x0000e400ff080b82 */ /* 0x000e220000000a00 */
[----:B------:R-:W-:Y:S02]  /*1220*/  @P0 IADD3 R3, PT, PT, R0, R7, RZ ;  /* 0x0000000700030210 */ /* 0x000fe40007ffe0ff */
[C---:B------:R-:W-:Y:S02]  /*1230*/  ISETP.GE.OR P6, PT, R13.reuse, UR6, P3 ;  /* 0x000000060d007c0c */ /* 0x040fe40009fc6670 */
[----:B------:R-:W-:-:S03]  /*1240*/  IADD3 R14, PT, PT, R13, 0x2, RZ ;  /* 0x000000020d0e7810 */ /* 0x000fc60007ffe0ff */
[----:B------:R-:W1:Y:S01]  /*1250*/  @!P4 LDC.64 R4, c[0x0][0x390] ;  /* 0x0000e400ff04cb82 */ /* 0x000e620000000a00 */
[----:B0-----:R-:W-:Y:S01]  /*1260*/  @P0 IMAD.WIDE R8, R3, 0x4, R8 ;  /* 0x0000000403080825 */ /* 0x001fe200078e0208 */
[----:B------:R-:W-:-:S04]  /*1270*/  IADD3 R3, P2, PT, R0, R7, RZ ;  /* 0x0000000700037210 */ /* 0x000fc80007f5e0ff */
[----:B------:R-:W-:Y:S01]  /*1280*/  LEA.HI.X.SX32 R10, R7, R6, 0x1, P2 ;  /* 0x00000006070a7211 */ /* 0x000fe200010f0eff */
[----:B------:R0:W-:Y:S01]  /*1290*/  @P0 STG.E desc[UR8][R8.64], R47 ;  /* 0x0000002f08000986 */ /* 0x0001e2000c101908 */
[----:B---3--:R-:W-:Y:S02]  /*12a0*/  LEA R2, P5, R3, UR4, 0x2 ;  /* 0x0000000403027c11 */ /* 0x008fe4000f8a10ff */
[----:B------:R-:W-:Y:S02]  /*12b0*/  ISETP.GE.AND P2, PT, R11, UR7, PT ;  /* 0x000000070b007c0c */ /* 0x000fe4000bf46270 */
[----:B------:R-:W-:Y:S02]  /*12c0*/  IADD3 R11, PT, PT, R0, 0x3, RZ ;  /* 0x00000003000b7810 */ /* 0x000fe40007ffe0ff */
[----:B------:R-:W-:Y:S02]  /*12d0*/  LEA.HI.X R3, R3, UR5, R10, 0x2, P5 ;  /* 0x0000000503037c11 */ /* 0x000fe4000a8f140a */
[----:B------:R-:W-:-:S02]  /*12e0*/  ISETP.GE.OR P5, PT, R13, UR6, P2 ;  /* 0x000000060d007c0c */ /* 0x000fc400097a6670 */
[----:B------:R-:W-:Y:S01]  /*12f0*/  ISETP.GE.AND P0, PT, R11, UR7, PT ;  /* 0x000000070b007c0c */ /* 0x000fe2000bf06270 */
[----:B------:R-:W-:Y:S01]  /*1300*/  @!P6 STG.E desc[UR8][R2.64+0x4], R44 ;  /* 0x0000042c0200e986 */ /* 0x000fe2000c101908 */
[----:B------:R-:W-:Y:S02]  /*1310*/  IADD3 R7, PT, PT, R7, UR7, RZ ;  /* 0x0000000707077c10 */ /* 0x000fe4000fffe0ff */
[C---:B------:R-:W-:Y:S02]  /*1320*/  ISETP.GE.OR P6, PT, R13.reuse, UR6, P0 ;  /* 0x000000060d007c0c */ /* 0x040fe400087c6670 */
[----:B------:R-:W-:Y:S02]  /*1330*/  @!P4 IADD3 R11, PT, PT, R0, R7, RZ ;  /* 0x00000007000bc210 */ /* 0x000fe40007ffe0ff */
[----:B------:R-:W-:-:S03]  /*1340*/  IADD3 R13, PT, PT, R13, 0x3, RZ ;  /* 0x000000030d0d7810 */ /* 0x000fc60007ffe0ff */
[----:B------:R-:W-:Y:S01]  /*1350*/  @!P5 STG.E desc[UR8][R2.64+0x8], R49 ;  /* 0x000008310200d986 */ /* 0x000fe2000c101908 */
[----:B------:R-:W-:Y:S01]  /*1360*/  ISETP.GE.OR P5, PT, R14, UR6, P1 ;  /* 0x000000060e007c0c */ /* 0x000fe20008fa6670 */
[----:B-1----:R-:W-:Y:S01]  /*1370*/  @!P4 IMAD.WIDE R4, R11, 0x4, R4 ;  /* 0x000000040b04c825 */ /* 0x002fe200078e0204 */
[----:B------:R-:W-:-:S03]  /*1380*/  ISETP.GE.OR P1, PT, R13, UR6, P1 ;  /* 0x000000060d007c0c */ /* 0x000fc60008f26670 */
[----:B------:R1:W-:Y:S01]  /*1390*/  @!P6 STG.E desc[UR8][R2.64+0xc], R48 ;  /* 0x00000c300200e986 */ /* 0x0003e2000c101908 */
[----:B0-----:R-:W-:-:S03]  /*13a0*/  IADD3 R9, P6, PT, R0, R7, RZ ;  /* 0x0000000700097210 */ /* 0x001fc60007fde0ff */
[----:B------:R0:W-:Y:S01]  /*13b0*/  @!P4 STG.E desc[UR8][R4.64], R27 ;  /* 0x0000001b0400c986 */ /* 0x0001e2000c101908 */
[----:B------:R-:W-:Y:S02]  /*13c0*/  ISETP.GE.OR P4, PT, R15, UR6, P3 ;  /* 0x000000060f007c0c */ /* 0x000fe40009f86670 */
[----:B------:R-:W-:Y:S01]  /*13d0*/  LEA.HI.X.SX32 R12, R7, R6, 0x1, P6 ;  /* 0x00000006070c7211 */ /* 0x000fe200030f0eff */
[----:B------:R-:W2:Y:S01]  /*13e0*/  @!P5 LDC.64 R10, c[0x0][0x390] ;  /* 0x0000e400ff0adb82 */ /* 0x000ea20000000a00 */
[----:B------:R-:W-:Y:S02]  /*13f0*/  LEA R8, P6, R9, UR4, 0x2 ;  /* 0x0000000409087c11 */ /* 0x000fe4000f8c10ff */
[----:B------:R-:W-:Y:S02]  /*1400*/  IADD3 R7, PT, PT, R7, UR7, RZ ;  /* 0x0000000707077c10 */ /* 0x000fe4000fffe0ff */
[----:B------:R-:W-:Y:S02]  /*1410*/  LEA.HI.X R9, R9, UR5, R12, 0x2, P6 ;  /* 0x0000000509097c11 */ /* 0x000fe4000b0f140c */
[C---:B------:R-:W-:Y:S01]  /*1420*/  ISETP.GE.OR P6, PT, R15.reuse, UR6, P2 ;  /* 0x000000060f007c0c */ /* 0x040fe200097c6670 */
[----:B-1----:R-:W1:Y:S01]  /*1430*/  @!P1 LDC.64 R2, c[0x0][0x390] ;  /* 0x0000e400ff029b82 */ /* 0x002e620000000a00 */
[----:B0-----:R-:W-:Y:S01]  /*1440*/  @!P5 IADD3 R5, PT, PT, R0, R7, RZ ;  /* 0x000000070005d210 */ /* 0x001fe20007ffe0ff */
[----:B------:R-:W-:Y:S01]  /*1450*/  @!P4 STG.E desc[UR8][R8.64+0x4], R24 ;  /* 0x000004180800c986 */ /* 0x000fe2000c101908 */
[----:B------:R-:W-:-:S09]  /*1460*/  ISETP.GE.OR P4, PT, R15, UR6, P0 ;  /* 0x000000060f007c0c */ /* 0x000fd20008786670 */
[----:B------:R-:W-:Y:S01]  /*1470*/  @!P6 STG.E desc[UR8][R8.64+0x8], R25 ;  /* 0x000008190800e986 */ /* 0x000fe2000c101908 */
[----:B------:R-:W-:-:S03]  /*1480*/  IADD3 R12, P6, PT, R0, R7, RZ ;  /* 0x00000007000c7210 */ /* 0x000fc60007fde0ff */
[----:B------:R0:W-:Y:S01]  /*1490*/  @!P4 STG.E desc[UR8][R8.64+0xc], R26 ;  /* 0x00000c1a0800c986 */ /* 0x0001e2000c101908 */
[----:B------:R-:W-:Y:S01]  /*14a0*/  ISETP.GE.OR P4, PT, R14, UR6, P3 ;  /* 0x000000060e007c0c */ /* 0x000fe20009f86670 */
[----:B--2---:R-:W-:Y:S01]  /*14b0*/  @!P5 IMAD.WIDE R4, R5, 0x4, R10 ;  /* 0x000000040504d825 */ /* 0x004fe200078e020a */
[C---:B------:R-:W-:Y:S02]  /*14c0*/  LEA.HI.X.SX32 R11, R7.reuse, R6, 0x1, P6 ;  /* 0x00000006070b7211 */ /* 0x040fe400030f0eff */
[C---:B------:R-:W-:Y:S02]  /*14d0*/  LEA R10, P6, R12.reuse, UR4, 0x2 ;  /* 0x000000040c0a7c11 */ /* 0x040fe4000f8c10ff */
[----:B------:R-:W-:Y:S01]  /*14e0*/  IADD3 R7, PT, PT, R7, UR7, RZ ;  /* 0x0000000707077c10 */ /* 0x000fe2000fffe0ff */
[----:B------:R2:W-:Y:S01]  /*14f0*/  @!P5 STG.E desc[UR8][R4.64], R39 ;  /* 0x000000270400d986 */ /* 0x0005e2000c101908 */
[----:B------:R-:W-:Y:S02]  /*1500*/  LEA.HI.X R11, R12, UR5, R11, 0x2, P6 ;  /* 0x000000050c0b7c11 */ /* 0x000fe4000b0f140b */
[----:B------:R-:W-:-:S02]  /*1510*/  ISETP.GE.OR P6, PT, R14, UR6, P2 ;  /* 0x000000060e007c0c */ /* 0x000fc400097c6670 */
[----:B------:R-:W-:Y:S01]  /*1520*/  ISETP.GE.OR P5, PT, R14, UR6, P0 ;  /* 0x000000060e007c0c */ /* 0x000fe200087a6670 */
[----:B------:R2:W-:Y:S01]  /*1530*/  @!P4 STG.E desc[UR8][R10.64+0x4], R36 ;  /* 0x000004240a00c986 */ /* 0x0005e2000c101908 */
[CC--:B0-----:R-:W-:Y:S02]  /*1540*/  IADD3 R8, P4, PT, R0.reuse, R7.reuse, RZ ;  /* 0x0000000700087210 */ /* 0x0c1fe40007f9e0ff */
[C---:B------:R-:W-:Y:S02]  /*1550*/  ISETP.GE.OR P3, PT, R13.reuse, UR6, P3 ;  /* 0x000000060d007c0c */ /* 0x040fe40009f66670 */
[C---:B------:R-:W-:Y:S02]  /*1560*/  ISETP.GE.OR P2, PT, R13.reuse, UR6, P2 ;  /* 0x000000060d007c0c */ /* 0x040fe40009746670 */
[----:B------:R-:W-:Y:S02]  /*1570*/  ISETP.GE.OR P0, PT, R13, UR6, P0 ;  /* 0x000000060d007c0c */ /* 0x000fe40008706670 */
[----:B------:R-:W-:Y:S01]  /*1580*/  @!P1 IADD3 R9, PT, PT, R0, R7, RZ ;  /* 0x0000000700099210 */ /* 0x000fe20007ffe0ff */
[----:B------:R2:W-:Y:S01]  /*1590*/  @!P6 STG.E desc[UR8][R10.64+0x8], R37 ;  /* 0x000008250a00e986 */ /* 0x0005e2000c101908 */
[----:B------:R-:W-:-:S02]  /*15a0*/  LEA.HI.X.SX32 R7, R7, R6, 0x1, P4 ;  /* 0x0000000607077211 */ /* 0x000fc400020f0eff */
[C---:B------:R-:W-:Y:S01]  /*15b0*/  LEA R6, P4, R8.reuse, UR4, 0x2 ;  /* 0x0000000408067c11 */ /* 0x040fe2000f8810ff */
[----:B-1----:R-:W-:Y:S01]  /*15c0*/  @!P1 IMAD.WIDE R2, R9, 0x4, R2 ;  /* 0x0000000409029825 */ /* 0x002fe200078e0202 */
[----:B------:R2:W-:Y:S02]  /*15d0*/  @!P5 STG.E desc[UR8][R10.64+0xc], R38 ;  /* 0x00000c260a00d986 */ /* 0x0005e4000c101908 */
[----:B------:R-:W-:Y:S02]  /*15e0*/  LEA.HI.X R7, R8, UR5, R7, 0x2, P4 ;  /* 0x0000000508077c11 */ /* 0x000fe4000a0f1407 */
[----:B------:R2:W-:Y:S04]  /*15f0*/  @!P1 STG.E desc[UR8][R2.64], R53 ;  /* 0x0000003502009986 */ /* 0x0005e8000c101908 */
[----:B------:R2:W-:Y:S04]  /*1600*/  @!P3 STG.E desc[UR8][R6.64+0x4], R50 ;  /* 0x000004320600b986 */ /* 0x0005e8000c101908 */
[----:B------:R2:W-:Y:S01]  /*1610*/  @!P2 STG.E desc[UR8][R6.64+0x8], R45 ;  /* 0x0000082d0600a986 */ /* 0x0005e2000c101908 */
[----:B------:R-:W-:Y:S05]  /*1620*/  @P0 EXIT ;  /* 0x000000000000094d */ /* 0x000fea0003800000 */
[----:B------:R-:W-:Y:S01]  /*1630*/  STG.E desc[UR8][R6.64+0xc], R46 ;  /* 0x00000c2e06007986 */ /* 0x000fe2000c101908 */
[----:B------:R-:W-:Y:S05]  /*1640*/  EXIT ;  /* 0x000000000000794d */ /* 0x000fea0003800000 */
.L_x_3:
[----:B------:R-:W-:-:S00]  /*1650*/  BRA `(.L_x_3) ;  /* 0xfffffffc00fc7947 */ /* 0x000fc0000383ffff */
[----:B------:R-:W-:-:S00]  /*1660*/  NOP ;  /* 0x0000000000007918 */ /* 0x000fc00000000000 */
        /* <DEDUP_REMOVED lines=9> */
.L_x_13:


//--------------------- .text._Z15matmulGPU_tiledPfS_S_iii --------------------------
	.section	.text._Z15matmulGPU_tiledPfS_S_iii,"ax",@progbits
	.align	128
        .global         _Z15matmulGPU_tiledPfS_S_iii
        .type           _Z15matmulGPU_tiledPfS_S_iii,@function
        .size           _Z15matmulGPU_tiledPfS_S_iii,(.L_x_14 - _Z15matmulGPU_tiledPfS_S_iii)
        .other          _Z15matmulGPU_tiledPfS_S_iii,@"STO_CUDA_ENTRY STV_DEFAULT"
_Z15matmulGPU_tiledPfS_S_iii:
.text._Z15matmulGPU_tiledPfS_S_iii:
[----:B------:R-:W-:Y:S01]  /*0000*/  LDC R1, c[0x0][0x37c] ;  /* 0x0000df00ff017b82 */ /* 0x000fe20000000800 */
[----:B------:R-:W0:Y:S01]  /*0010*/  S2R R0, SR_TID.Y ;  /* 0x0000000000007919 */ /* 0x000e220000002200 */
[----:B------:R-:W1:Y:S06]  /*0020*/  LDCU UR10, c[0x0][0x3a0] ;  /* 0x00007400ff0a77ac */ /* 0x000e6c0008000800 */
[----:B------:R-:W0:Y:S01]  /*0030*/  S2UR UR4, SR_CTAID.Y ;  /* 0x00000000000479c3 */ /* 0x000e220000002600 */
[----:B------:R-:W-:Y:S01]  /*0040*/  HFMA2 R21, -RZ, RZ, 0, 0 ;  /* 0x00000000ff157431 */ /* 0x000fe200000001ff */
[----:B------:R-:W2:Y:S01]  /*0050*/  S2R R13, SR_TID.X ;  /* 0x00000000000d7919 */ /* 0x000ea20000002100 */
[----:B------:R-:W3:Y:S05]  /*0060*/  LDCU.64 UR8, c[0x0][0x358] ;  /* 0x00006b00ff0877ac */ /* 0x000eea0008000a00 */
[----:B------:R-:W0:Y:S08]  /*0070*/  LDC R3, c[0x0][0x364] ;  /* 0x0000d900ff037b82 */ /* 0x000e300000000800 */
[----:B------:R-:W2:Y:S01]  /*0080*/  S2UR UR5, SR_CTAID.X ;  /* 0x00000000000579c3 */ /* 0x000ea20000002500 */
[----:B-1----:R-:W-:-:S07]  /*0090*/  UISETP.GE.AND UP0, UPT, UR10, 0x1, UPT ;  /* 0x000000010a00788c */ /* 0x002fce000bf06270 */
[----:B------:R-:W2:Y:S01]  /*00a0*/  LDC R4, c[0x0][0x360] ;  /* 0x0000d800ff047b82 */ /* 0x000ea20000000800 */
[----:B0-----:R-:W-:Y:S02]  /*00b0*/  IMAD R2, R3, UR4, R0 ;  /* 0x0000000403027c24 */ /* 0x001fe4000f8e0200 */
[----:B--2---:R-:W-:Y:S01]  /*00c0*/  IMAD R3, R4, UR5, R13 ;  /* 0x0000000504037c24 */ /* 0x004fe2000f8e020d */
[----:B---3--:R-:W-:Y:S06]  /*00d0*/  BRA.U !UP0, `(.L_x_4) ;  /* 0x0000000508387547 */ /* 0x008fec000b800000 */
[----:B------:R-:W0:Y:S01]  /*00e0*/  S2UR UR7, SR_CgaCtaId ;  /* 0x00000000000779c3 */ /* 0x000e220000008800 */
[----:B------:R-:W1:Y:S01]  /*00f0*/  LDCU UR11, c[0x0][0x39c] ;  /* 0x00007380ff0b77ac */ /* 0x000e620008000800 */
[----:B------:R-:W-:Y:S01]  /*0100*/  MOV R21, RZ ;  /* 0x000000ff00157202 */ /* 0x000fe20000000f00 */
[----:B------:R-:W-:Y:S01]  /*0110*/  IMAD R14, R2, UR10, R13 ;  /* 0x0000000a020e7c24 */ /* 0x000fe2000f8e020d */
[----:B------:R-:W-:Y:S01]  /*0120*/  UMOV UR5, 0x400 ;  /* 0x0000040000057882 */ /* 0x000fe20000000000 */
[----:B------:R-:W-:-:S03]  /*0130*/  UIADD3 UR4, UPT, UPT, UR10, 0xf, URZ ;  /* 0x0000000f0a047890 */ /* 0x000fc6000fffe0ff */
[----:B------:R-:W2:Y:S01]  /*0140*/  LDC R12, c[0x0][0x39c] ;  /* 0x0000e700ff0c7b82 */ /* 0x000ea20000000800 */
[----:B------:R-:W-:Y:S02]  /*0150*/  UIADD3 UR6, UPT, UPT, UR5, 0x400, URZ ;  /* 0x0000040005067890 */ /* 0x000fe4000fffe0ff */
[----:B------:R-:W-:Y:S01]  /*0160*/  USHF.R.U32.HI UR4, URZ, 0x4, UR4 ;  /* 0x00000004ff047899 */ /* 0x000fe20008011604 */
[----:B------:R-:W3:Y:S01]  /*0170*/  LDCU UR13, c[0x0][0x3a0] ;  /* 0x00007400ff0d77ac */ /* 0x000ee20008000800 */
[----:B------:R-:W4:Y:S01]  /*0180*/  LDCU UR12, c[0x0][0x398] ;  /* 0x00007300ff0c77ac */ /* 0x000f220008000800 */
[----:B-1----:R-:W-:Y:S01]  /*0190*/  IMAD R19, R0, UR11, R3 ;  /* 0x0000000b00137c24 */ /* 0x002fe2000f8e0203 */
[----:B------:R-:W-:Y:S02]  /*01a0*/  UIADD3 UR4, UPT, UPT, -UR4, URZ, URZ ;  /* 0x000000ff04047290 */ /* 0x000fe4000fffe1ff */
[----:B0-----:R-:W-:Y:S02]  /*01b0*/  ULEA UR5, UR7, UR5, 0x18 ;  /* 0x0000000507057291 */ /* 0x001fe4000f8ec0ff */
[----:B------:R-:W-:-:S04]  /*01c0*/  ULEA UR6, UR7, UR6, 0x18 ;  /* 0x0000000607067291 */ /* 0x000fc8000f8ec0ff */
[C---:B------:R-:W-:Y:S02]  /*01d0*/  LEA R16, R0.reuse, UR5, 0x6 ;  /* 0x0000000500107c11 */ /* 0x040fe4000f8e30ff */
[C---:B------:R-:W-:Y:S02]  /*01e0*/  LEA R15, R13.reuse, UR6, 0x2 ;  /* 0x000000060d0f7c11 */ /* 0x040fe4000f8e10ff */
[----:B------:R-:W-:Y:S02]  /*01f0*/  LEA R18, R13, R16, 0x2 ;  /* 0x000000100d127211 */ /* 0x000fe400078e10ff */
[----:B---34-:R-:W-:-:S07]  /*0200*/  LEA R17, R0, R15, 0x6 ;  /* 0x0000000f00117211 */ /* 0x018fce00078e30ff */
.L_x_5:
[----:B------:R-:W-:Y:S01]  /*0210*/  ISETP.GE.AND P1, PT, R13, UR13, PT ;  /* 0x0000000d0d007c0c */ /* 0x000fe2000bf26270 */
[----:B------:R-:W-:Y:S01]  /*0220*/  HFMA2 R22, -RZ, RZ, 0, 0 ;  /* 0x00000000ff167431 */ /* 0x000fe200000001ff */
[----:B------:R-:W-:Y:S02]  /*0230*/  ISETP.GE.AND P0, PT, R0, UR13, PT ;  /* 0x0000000d00007c0c */ /* 0x000fe4000bf06270 */
[----:B------:R-:W-:Y:S02]  /*0240*/  ISETP.GE.OR P1, PT, R2, UR12, P1 ;  /* 0x0000000c02007c0c */ /* 0x000fe40008f26670 */
[----:B--2---:R-:W-:Y:S02]  /*0250*/  ISETP.GE.OR P0, PT, R3, R12, P0 ;  /* 0x0000000c0300720c */ /* 0x004fe40000706670 */
[----:B------:R-:W-:-:S09]  /*0260*/  MOV R29, RZ ;  /* 0x000000ff001d7202 */ /* 0x000fd20000000f00 */
[----:B------:R-:W0:Y:S08]  /*0270*/  @!P1 LDC.64 R6, c[0x0][0x380] ;  /* 0x0000e000ff069b82 */ /* 0x000e300000000a00 */
[----:B------:R-:W1:Y:S01]  /*0280*/  @!P0 LDC.64 R4, c[0x0][0x388] ;  /* 0x0000e200ff048b82 */ /* 0x000e620000000a00 */
[----:B0-----:R-:W-:-:S05]  /*0290*/  @!P1 IMAD.WIDE.U32 R6, R14, 0x4, R6 ;  /* 0x000000040e069825 */ /* 0x001fca00078e0006 */
[----:B------:R-:W2:Y:S01]  /*02a0*/  @!P1 LDG.E R29, desc[UR8][R6.64] ;  /* 0x00000008061d9981 */ /* 0x000ea2000c1e1900 */
[----:B-1----:R-:W-:-:S05]  /*02b0*/  @!P0 IMAD.WIDE R24, R19, 0x4, R4 ;  /* 0x0000000413188825 */ /* 0x002fca00078e0204 */
[----:B------:R-:W3:Y:S01]  /*02c0*/  @!P0 LDG.E R22, desc[UR8][R24.64] ;  /* 0x0000000818168981 */ /* 0x000ee2000c1e1900 */
[----:B------:R-:W-:-:S04]  /*02d0*/  UIADD3 UR4, UPT, UPT, UR4, 0x1, URZ ;  /* 0x0000000104047890 */ /* 0x000fc8000fffe0ff */
[----:B------:R-:W-:Y:S01]  /*02e0*/  UISETP.NE.AND UP0, UPT, UR4, URZ, UPT ;  /* 0x000000ff0400728c */ /* 0x000fe2000bf05270 */
[----:B------:R-:W-:Y:S02]  /*02f0*/  IADD3 R0, PT, PT, R0, 0x10, RZ ;  /* 0x0000001000007810 */ /* 0x000fe40007ffe0ff */
[----:B------:R-:W-:Y:S02]  /*0300*/  IADD3 R13, PT, PT, R13, 0x10, RZ ;  /* 0x000000100d0d7810 */ /* 0x000fe40007ffe0ff */
[----:B------:R-:W-:Y:S02]  /*0310*/  IADD3 R14, PT, PT, R14, 0x10, RZ ;  /* 0x000000100e0e7810 */ /* 0x000fe40007ffe0ff */
[----:B------:R-:W-:Y:S01]  /*0320*/  LEA R19, R12, R19, 0x4 ;  /* 0x000000130c137211 */ /* 0x000fe200078e20ff */
[----:B--2---:R-:W-:Y:S04]  /*0330*/  STS [R18], R29 ;  /* 0x0000001d12007388 */ /* 0x004fe80000000800 */
[----:B---3--:R-:W-:Y:S01]  /*0340*/  STS [R17], R22 ;  /* 0x0000001611007388 */ /* 0x008fe20000000800 */
[----:B------:R-:W-:Y:S06]  /*0350*/  BAR.SYNC.DEFER_BLOCKING 0x0 ;  /* 0x0000000000007b1d */ /* 0x000fec0000010000 */
[----:B------:R-:W-:Y:S04]  /*0360*/  LDS R28, [R15] ;  /* 0x000000000f1c7984 */ /* 0x000fe80000000800 */
[----:B------:R-:W0:Y:S04]  /*0370*/  LDS.128 R8, [R16] ;  /* 0x0000000010087984 */ /* 0x000e280000000c00 */
[----:B------:R-:W1:Y:S04]  /*0380*/  LDS R29, [R15+0x40] ;  /* 0x000040000f1d7984 */ /* 0x000e680000000800 */
[----:B------:R-:W2:Y:S04]  /*0390*/  LDS R27, [R15+0x80] ;  /* 0x000080000f1b7984 */ /* 0x000ea80000000800 */
[----:B------:R-:W3:Y:S04]  /*03a0*/  LDS R26, [R15+0xc0] ;  /* 0x0000c0000f1a7984 */ /* 0x000ee80000000800 */
[----:B------:R-:W-:Y:S04]  /*03b0*/  LDS R23, [R15+0x100] ;  /* 0x000100000f177984 */ /* 0x000fe80000000800 */
[----:B------:R-:W4:Y:S04]  /*03c0*/  LDS.128 R4, [R16+0x10] ;  /* 0x0000100010047984 */ /* 0x000f280000000c00 */
[----:B------:R-:W5:Y:S04]  /*03d0*/  LDS R20, [R15+0x140] ;  /* 0x000140000f147984 */ /* 0x000f680000000800 */
[----:B------:R-:W5:Y:S04]  /*03e0*/  LDS R25, [R15+0x180] ;  /* 0x000180000f197984 */ /* 0x000f680000000800 */
[----:B------:R-:W5:Y:S04]  /*03f0*/  LDS R22, [R15+0x1c0] ;  /* 0x0001c0000f167984 */ /* 0x000f680000000800 */
[----:B------:R-:W-:Y:S01]  /*0400*/  LDS R24, [R15+0x240] ;  /* 0x000240000f187984 */ /* 0x000fe20000000800 */
[----:B0-----:R-:W-:-:S03]  /*0410*/  FFMA R8, R8, R28, R21 ;  /* 0x0000001c08087223 */ /* 0x001fc60000000015 */
[----:B------:R-:W-:Y:S01]  /*0420*/  LDS R21, [R15+0x200] ;  /* 0x000200000f157984 */ /* 0x000fe20000000800 */
[----:B-1----:R-:W-:-:S04]  /*0430*/  FFMA R8, R29, R9, R8 ;  /* 0x000000091d087223 */ /* 0x002fc80000000008 */
[----:B--2---:R-:W-:-:S04]  /*0440*/  FFMA R27, R27, R10, R8 ;  /* 0x0000000a1b1b7223 */ /* 0x004fc80000000008 */
[----:B---3--:R-:W-:Y:S02]  /*0450*/  FFMA R27, R26, R11, R27 ;  /* 0x0000000b1a1b7223 */ /* 0x008fe4000000001b */
[----:B------:R-:W0:Y:S02]  /*0460*/  LDS.128 R8, [R16+0x20] ;  /* 0x0000200010087984 */ /* 0x000e240000000c00 */
[----:B----4-:R-:W-:-:S04]  /*0470*/  FFMA R23, R4, R23, R27 ;  /* 0x0000001704177223 */ /* 0x010fc8000000001b */
[----:B-----5:R-:W-:Y:S02]  /*0480*/  FFMA R20, R20, R5, R23 ;  /* 0x0000000514147223 */ /* 0x020fe40000000017 */
[----:B------:R-:W1:Y:S02]  /*0490*/  LDS R23, [R15+0x280] ;  /* 0x000280000f177984 */ /* 0x000e640000000800 */
[----:B------:R-:W-:Y:S02]  /*04a0*/  FFMA R25, R25, R6, R20 ;  /* 0x0000000619197223 */ /* 0x000fe40000000014 */
[----:B------:R-:W2:Y:S02]  /*04b0*/  LDS R20, [R15+0x2c0] ;  /* 0x0002c0000f147984 */ /* 0x000ea40000000800 */
[----:B------:R-:W-:Y:S02]  /*04c0*/  FFMA R27, R22, R7, R25 ;  /* 0x00000007161b7223 */ /* 0x000fe40000000019 */
[----:B------:R-:W-:Y:S04]  /*04d0*/  LDS R25, [R15+0x300] ;  /* 0x000300000f197984 */ /* 0x000fe80000000800 */
[----:B------:R-:W3:Y:S04]  /*04e0*/  LDS.128 R4, [R16+0x30] ;  /* 0x0000300010047984 */ /* 0x000ee80000000c00 */
[----:B------:R-:W4:Y:S01]  /*04f0*/  LDS R22, [R15+0x340] ;  /* 0x000340000f167984 */ /* 0x000f220000000800 */
[----:B0-----:R-:W-:-:S03]  /*0500*/  FFMA R27, R8, R21, R27 ;  /* 0x00000015081b7223 */ /* 0x001fc6000000001b */
[----:B------:R-:W0:Y:S04]  /*0510*/  LDS R21, [R15+0x380] ;  /* 0x000380000f157984 */ /* 0x000e280000000800 */
[----:B------:R-:W5:Y:S01]  /*0520*/  LDS R8, [R15+0x3c0] ;  /* 0x0003c0000f087984 */ /* 0x000f620000000800 */
[----:B------:R-:W-:-:S04]  /*0530*/  FFMA R24, R24, R9, R27 ;  /* 0x0000000918187223 */ /* 0x000fc8000000001b */
[----:B-1----:R-:W-:-:S04]  /*0540*/  FFMA R23, R23, R10, R24 ;  /* 0x0000000a17177223 */ /* 0x002fc80000000018 */
[----:B--2---:R-:W-:-:S04]  /*0550*/  FFMA R11, R20, R11, R23 ;  /* 0x0000000b140b7223 */ /* 0x004fc80000000017 */
[----:B---3--:R-:W-:-:S04]  /*0560*/  FFMA R11, R4, R25, R11 ;  /* 0x00000019040b7223 */ /* 0x008fc8000000000b */
[----:B----4-:R-:W-:-:S04]  /*0570*/  FFMA R22, R22, R5, R11 ;  /* 0x0000000516167223 */ /* 0x010fc8000000000b */
[----:B0-----:R-:W-:-:S04]  /*0580*/  FFMA R21, R21, R6, R22 ;  /* 0x0000000615157223 */ /* 0x001fc80000000016 */
[----:B-----5:R-:W-:Y:S01]  /*0590*/  FFMA R21, R8, R7, R21 ;  /* 0x0000000708157223 */ /* 0x020fe20000000015 */
[----:B------:R-:W-:Y:S06]  /*05a0*/  BAR.SYNC.DEFER_BLOCKING 0x0 ;  /* 0x0000000000007b1d */ /* 0x000fec0000010000 */
[----:B------:R-:W-:Y:S05]  /*05b0*/  BRA.U UP0, `(.L_x_5) ;  /* 0xfffffffd00147547 */ /* 0x000fea000b83ffff */
.L_x_4:
[----:B------:R-:W0:Y:S02]  /*05c0*/  LDCU.64 UR4, c[0x0][0x398] ;  /* 0x00007300ff0477ac */ /* 0x000e240008000a00 */
[----:B0-----:R-:W-:-:S04]  /*05d0*/  ISETP.GE.AND P0, PT, R3, UR5, PT ;  /* 0x0000000503007c0c */ /* 0x001fc8000bf06270 */
[----:B------:R-:W-:-:S13]  /*05e0*/  ISETP.GE.OR P0, PT, R2, UR4, P0 ;  /* 0x0000000402007c0c */ /* 0x000fda0008706670 */
[----:B------:R-:W-:Y:S05]  /*05f0*/  @P0 EXIT ;  /* 0x000000000000094d */ /* 0x000fea0003800000 */
[----:B------:R-:W0:Y:S01]  /*0600*/  LDC.64 R4, c[0x0][0x390] ;  /* 0x0000e400ff047b82 */ /* 0x000e220000000a00 */
[----:B------:R-:W-:-:S04]  /*0610*/  IMAD R3, R2, UR5, R3 ;  /* 0x0000000502037c24 */ /* 0x000fc8000f8e0203 */
[----:B0-----:R-:W-:-:S05]  /*0620*/  IMAD.WIDE R2, R3, 0x4, R4 ;  /* 0x0000000403027825 */ /* 0x001fca00078e0204 */
[----:B------:R-:W-:Y:S01]  /*0630*/  STG.E desc[UR8][R2.64], R21 ;  /* 0x0000001502007986 */ /* 0x000fe2000c101908 */
[----:B------:R-:W-:Y:S05]  /*0640*/  EXIT ;  /* 0x000000000000794d */ /* 0x000fea0003800000 */
.L_x_6:
        /* <DEDUP_REMOVED lines=11> */
.L_x_14:


//--------------------- .text._Z16matmulGPU_nativePfS_S_iii --------------------------
	.section	.text._Z16matmulGPU_nativePfS_S_iii,"ax",@progbits
	.align	128
        .global         _Z16matmulGPU_nativePfS_S_iii
        .type           _Z16matmulGPU_nativePfS_S_iii,@function
        .size           _Z16matmulGPU_nativePfS_S_iii,(.L_x_15 - _Z16matmulGPU_nativePfS_S_iii)
        .other          _Z16matmulGPU_nativePfS_S_iii,@"STO_CUDA_ENTRY STV_DEFAULT"
_Z16matmulGPU_nativePfS_S_iii:
.text._Z16matmulGPU_nativePfS_S_iii:
[----:B------:R-:W-:Y:S01]  /*0000*/  LDC R1, c[0x0][0x37c] ;  /* 0x0000df00ff017b82 */ /* 0x000fe20000000800 */
[----:B------:R-:W0:Y:S07]  /*0010*/  S2R R3, SR_TID.X ;  /* 0x0000000000037919 */ /* 0x000e2e0000002100 */
[----:B------:R-:W1:Y:S01]  /*0020*/  LDC R17, c[0x0][0x364] ;  /* 0x0000d900ff117b82 */ /* 0x000e620000000800 */
[----:B------:R-:W1:Y:S07]  /*0030*/  S2R R0, SR_TID.Y ;  /* 0x0000000000007919 */ /* 0x000e6e0000002200 */
[----:B------:R-:W0:Y:S08]  /*0040*/  S2UR UR5, SR_CTAID.X ;  /* 0x00000000000579c3 */ /* 0x000e300000002500 */
[----:B------:R-:W0:Y:S08]  /*0050*/  LDC R2, c[0x0][0x360] ;  /* 0x0000d800ff027b82 */ /* 0x000e300000000800 */
[----:B------:R-:W1:Y:S08]  /*0060*/  S2UR UR4, SR_CTAID.Y ;  /* 0x00000000000479c3 */ /* 0x000e700000002600 */
[----:B------:R-:W2:Y:S01]  /*0070*/  LDC.64 R4, c[0x0][0x398] ;  /* 0x0000e600ff047b82 */ /* 0x000ea20000000a00 */
[----:B0-----:R-:W-:-:S02]  /*0080*/  IMAD R2, R2, UR5, R3 ;  /* 0x0000000502027c24 */ /* 0x001fc4000f8e0203 */
[----:B-1----:R-:W-:-:S03]  /*0090*/  IMAD R17, R17, UR4, R0 ;  /* 0x0000000411117c24 */ /* 0x002fc6000f8e0200 */
[----:B--2---:R-:W-:-:S04]  /*00a0*/  ISETP.GE.AND P0, PT, R2, R5, PT ;  /* 0x000000050200720c */ /* 0x004fc80003f06270 */
[----:B------:R-:W-:-:S13]  /*00b0*/  ISETP.GE.OR P0, PT, R17, R4, P0 ;  /* 0x000000041100720c */ /* 0x000fda0000706670 */
[----:B------:R-:W-:Y:S05]  /*00c0*/  @P0 EXIT ;  /* 0x000000000000094d */ /* 0x000fea0003800000 */
[----:B------:R-:W0:Y:S01]  /*00d0*/  LDCU UR8, c[0x0][0x3a0] ;  /* 0x00007400ff0877ac */ /* 0x000e220008000800 */
[----:B------:R-:W-:Y:S01]  /*00e0*/  IMAD.MOV.U32 R9, RZ, RZ, RZ ;  /* 0x000000ffff097224 */ /* 0x000fe200078e00ff */
[----:B------:R-:W1:Y:S01]  /*00f0*/  LDCU.64 UR10, c[0x0][0x358] ;  /* 0x00006b00ff0a77ac */ /* 0x000e620008000a00 */
[----:B0-----:R-:W-:-:S09]  /*0100*/  UISETP.NE.AND UP0, UPT, UR8, URZ, UPT ;  /* 0x000000ff0800728c */ /* 0x001fd2000bf05270 */
[----:B-1----:R-:W-:Y:S05]  /*0110*/  BRA.U !UP0, `(.L_x_7) ;  /* 0x00000009087c7547 */ /* 0x002fea000b800000 */
[----:B------:R-:W-:Y:S02]  /*0120*/  UISETP.GE.U32.AND UP0, UPT, UR8, 0x8, UPT ;  /* 0x000000080800788c */ /* 0x000fe4000bf06070 */
[----:B------:R-:W-:Y:S01]  /*0130*/  IMAD R0, R17, UR8, RZ ;  /* 0x0000000811007c24 */ /* 0x000fe2000f8e02ff */
[----:B------:R-:W-:Y:S01]  /*0140*/  SHF.R.S32.HI R4, RZ, 0x1f, R5 ;  /* 0x0000001fff047819 */ /* 0x000fe20000011405 */
[----:B------:R-:W-:Y:S01]  /*0150*/  IMAD.MOV.U32 R9, RZ, RZ, RZ ;  /* 0x000000ffff097224 */ /* 0x000fe200078e00ff */
[----:B------:R-:W-:Y:S01]  /*0160*/  SHF.R.S32.HI R3, RZ, 0x1f, R2 ;  /* 0x0000001fff037819 */ /* 0x000fe20000011402 */
[----:B------:R-:W-:Y:S01]  /*0170*/  UMOV UR4, URZ ;  /* 0x000000ff00047c82 */ /* 0x000fe20008000000 */
[----:B------:R-:W-:Y:S01]  /*0180*/  SHF.R.S32.HI R23, RZ, 0x1f, R0 ;  /* 0x0000001fff177819 */ /* 0x000fe20000011400 */
[----:B------:R-:W-:Y:S01]  /*0190*/  ULOP3.LUT UP1, URZ, UR8, 0x7, URZ, 0xc0, !UPT ;  /* 0x0000000708ff7892 */ /* 0x000fe2000f82c0ff */
[----:B------:R-:W-:Y:S01]  /*01a0*/  UMOV UR5, URZ ;  /* 0x000000ff00057c82 */ /* 0x000fe20008000000 */
[----:B------:R-:W-:Y:S09]  /*01b0*/  BRA.U !UP0, `(.L_x_8) ;  /* 0x0000000108fc7547 */ /* 0x000ff2000b800000 */
[----:B------:R-:W0:Y:S01]  /*01c0*/  LDCU.128 UR4, c[0x0][0x380] ;  /* 0x00007000ff0477ac */ /* 0x000e220008000c00 */
[----:B------:R-:W-:Y:S01]  /*01d0*/  IMAD.MOV.U32 R9, RZ, RZ, RZ ;  /* 0x000000ffff097224 */ /* 0x000fe200078e00ff */
[C-C-:B------:R-:W-:Y:S01]  /*01e0*/  SHF.L.U64.HI R25, R5.reuse, 0x2, R4.reuse ;  /* 0x0000000205197819 */ /* 0x140fe20000010204 */
[C---:B------:R-:W-:Y:S01]  /*01f0*/  IMAD.SHL.U32 R27, R5.reuse, 0x4, RZ ;  /* 0x00000004051b7824 */ /* 0x040fe200078e00ff */
[----:B------:R-:W-:Y:S02]  /*0200*/  SHF.L.U64.HI R16, R5, 0x5, R4 ;  /* 0x0000000505107819 */ /* 0x000fe40000010204 */
[----:B0-----:R-:W-:Y:S01]  /*0210*/  LEA R8, P1, R0, UR4, 0x2 ;  /* 0x0000000400087c11 */ /* 0x001fe2000f8210ff */
[----:B------:R-:W-:Y:S01]  /*0220*/  ULOP3.LUT UR4, UR8, 0xfffffff8, URZ, 0xc0, !UPT ;  /* 0xfffffff808047892 */ /* 0x000fe2000f8ec0ff */
[----:B------:R-:W-:Y:S02]  /*0230*/  LEA R20, P0, R2, UR6, 0x2 ;  /* 0x0000000602147c11 */ /* 0x000fe4000f8010ff */
[----:B------:R-:W-:Y:S01]  /*0240*/  LEA.HI.X R7, R0, UR5, R23, 0x2, P1 ;  /* 0x0000000500077c11 */ /* 0x000fe200088f1417 */
[----:B------:R-:W-:Y:S01]  /*0250*/  USHF.R.S32.HI UR5, URZ, 0x1f, UR8 ;  /* 0x0000001fff057899 */ /* 0x000fe20008011408 */
[----:B------:R-:W-:-:S02]  /*0260*/  LEA.HI.X R21, R2, UR7, R3, 0x2, P0 ;  /* 0x0000000702157c11 */ /* 0x000fc400080f1403 */
[----:B------:R-:W-:Y:S01]  /*0270*/  IADD3 R8, P0, PT, R8, 0x10, RZ ;  /* 0x0000001008087810 */ /* 0x000fe20007f1e0ff */
[----:B------:R-:W-:-:S03]  /*0280*/  UMOV UR6, UR4 ;  /* 0x0000000400067c82 */ /* 0x000fc60008000000 */
[----:B------:R-:W-:Y:S01]  /*0290*/  IADD3.X R7, PT, PT, RZ, R7, RZ, P0, !PT ;  /* 0x00000007ff077210 */ /* 0x000fe200007fe4ff */
[----:B------:R-:W-:-:S08]  /*02a0*/  UMOV UR7, UR5 ;  /* 0x0000000500077c82 */ /* 0x000fd00008000000 */
.L_x_9:
[----:B------:R-:W-:Y:S01]  /*02b0*/  IMAD.MOV.U32 R6, RZ, RZ, R8 ;  /* 0x000000ffff067224 */ /* 0x000fe200078e0008 */
[-C--:B------:R-:W-:Y:S01]  /*02c0*/  IADD3 R10, P0, PT, R20, R27.reuse, RZ ;  /* 0x0000001b140a7210 */ /* 0x080fe20007f1e0ff */
[----:B------:R-:W2:Y:S04]  /*02d0*/  LDG.E R26, desc[UR10][R20.64] ;  /* 0x0000000a141a7981 */ /* 0x000ea8000c1e1900 */
[----:B------:R-:W2:Y:S01]  /*02e0*/  LDG.E R24, desc[UR10][R6.64+-0x10] ;  /* 0xfffff00a06187981 */ /* 0x000ea2000c1e1900 */
[--C-:B------:R-:W-:Y:S01]  /*02f0*/  IMAD.X R11, R21, 0x1, R25.reuse, P0 ;  /* 0x00000001150b7824 */ /* 0x100fe200000e0619 */
[----:B------:R-:W-:Y:S02]  /*0300*/  IADD3 R12, P0, PT, R10, R27, RZ ;  /* 0x0000001b0a0c7210 */ /* 0x000fe40007f1e0ff */
[----:B------:R-:W3:Y:S04]  /*0310*/  LDG.E R29, desc[UR10][R6.64+-0xc] ;  /* 0xfffff40a061d7981 */ /* 0x000ee8000c1e1900 */
[----:B------:R0:W3:Y:S01]  /*0320*/  LDG.E R22, desc[UR10][R10.64] ;  /* 0x0000000a0a167981 */ /* 0x0000e2000c1e1900 */
[----:B------:R-:W-:-:S03]  /*0330*/  IMAD.X R13, R11, 0x1, R25, P0 ;  /* 0x000000010b0d7824 */ /* 0x000fc600000e0619 */
[----:B------:R-:W4:Y:S04]  /*0340*/  LDG.E R14, desc[UR10][R6.64+-0x8] ;  /* 0xfffff80a060e7981 */ /* 0x000f28000c1e1900 */
[----:B------:R1:W4:Y:S01]  /*0350*/  LDG.E R15, desc[UR10][R12.64] ;  /* 0x0000000a0c0f7981 */ /* 0x000322000c1e1900 */
[----:B------:R-:W-:-:S04]  /*0360*/  IADD3 R18, P0, PT, R12, R27, RZ ;  /* 0x0000001b0c127210 */ /* 0x000fc80007f1e0ff */
[----:B------:R-:W-:Y:S02]  /*0370*/  IADD3.X R19, PT, PT, R13, R25, RZ, P0, !PT ;  /* 0x000000190d137210 */ /* 0x000fe400007fe4ff */
[----:B------:R-:W-:-:S03]  /*0380*/  IADD3 R8, P0, PT, R18, R27, RZ ;  /* 0x0000001b12087210 */ /* 0x000fc60007f1e0ff */
[----:B------:R-:W5:Y:S01]  /*0390*/  LDG.E R18, desc[UR10][R18.64] ;  /* 0x0000000a12127981 */ /* 0x000f62000c1e1900 */
[----:B--2---:R-:W-:Y:S01]  /*03a0*/  FFMA R24, R24, R26, R9 ;  /* 0x0000001a18187223 */ /* 0x004fe20000000009 */
[--C-:B------:R-:W-:Y:S01]  /*03b0*/  IMAD.X R9, R19, 0x1, R25.reuse, P0 ;  /* 0x0000000113097824 */ /* 0x100fe200000e0619 */
[-C--:B0-----:R-:W-:Y:S01]  /*03c0*/  IADD3 R10, P0, PT, R8, R27.reuse, RZ ;  /* 0x0000001b080a7210 */ /* 0x081fe20007f1e0ff */
[----:B------:R-:W2:Y:S04]  /*03d0*/  LDG.E R19, desc[UR10][R6.64+0x4] ;  /* 0x0000040a06137981 */ /* 0x000ea8000c1e1900 */
[--C-:B------:R-:W-:Y:S02]  /*03e0*/  IMAD.X R11, R9, 0x1, R25.reuse, P0 ;  /* 0x00000001090b7824 */ /* 0x100fe400000e0619 */
[----:B---3--:R-:W-:Y:S01]  /*03f0*/  FFMA R22, R29, R22, R24 ;  /* 0x000000161d167223 */ /* 0x008fe20000000018 */
[----:B-1----:R-:W-:Y:S01]  /*0400*/  IADD3 R12, P0, PT, R10, R27, RZ ;  /* 0x0000001b0a0c7210 */ /* 0x002fe20007f1e0ff */
[----:B------:R-:W5:Y:S04]  /*0410*/  LDG.E R29, desc[UR10][R6.64+-0x4] ;  /* 0xfffffc0a061d7981 */ /* 0x000f68000c1e1900 */
[----:B------:R-:W3:Y:S01]  /*0420*/  LDG.E R8, desc[UR10][R8.64] ;  /* 0x0000000a08087981 */ /* 0x000ee2000c1e1900 */
[----:B------:R-:W-:-:S02]  /*0430*/  IMAD.X R13, R11, 0x1, R25, P0 ;  /* 0x000000010b0d7824 */ /* 0x000fc400000e0619 */
[----:B----4-:R-:W-:Y:S01]  /*0440*/  FFMA R22, R14, R15, R22 ;  /* 0x0000000f0e167223 */ /* 0x010fe20000000016 */
[----:B------:R-:W3:Y:S01]  /*0450*/  LDG.E R24, desc[UR10][R6.64] ;  /* 0x0000000a06187981 */ /* 0x000ee2000c1e1900 */
[----:B------:R-:W-:-:S03]  /*0460*/  IADD3 R14, P0, PT, R12, R27, RZ ;  /* 0x0000001b0c0e7210 */ /* 0x000fc60007f1e0ff */
[----:B------:R-:W2:Y:S01]  /*0470*/  LDG.E R10, desc[UR10][R10.64] ;  /* 0x0000000a0a0a7981 */ /* 0x000ea2000c1e1900 */
[----:B------:R-:W-:-:S03]  /*0480*/  IADD3.X R15, PT, PT, R13, R25, RZ, P0, !PT ;  /* 0x000000190d0f7210 */ /* 0x000fc600007fe4ff */
[----:B------:R-:W4:Y:S04]  /*0490*/  LDG.E R12, desc[UR10][R12.64] ;  /* 0x0000000a0c0c7981 */ /* 0x000f28000c1e1900 */
[----:B------:R-:W4:Y:S04]  /*04a0*/  LDG.E R26, desc[UR10][R6.64+0x8] ;  /* 0x0000080a061a7981 */ /* 0x000f28000c1e1900 */
[----:B------:R-:W4:Y:S04]  /*04b0*/  LDG.E R14, desc[UR10][R14.64] ;  /* 0x0000000a0e0e7981 */ /* 0x000f28000c1e1900 */
[----:B------:R0:W4:Y:S01]  /*04c0*/  LDG.E R9, desc[UR10][R6.64+0xc] ;  /* 0x00000c0a06097981 */ /* 0x000122000c1e1900 */
[----:B------:R-:W-:-:S04]  /*04d0*/  UIADD3 UR6, UP0, UPT, UR6, -0x8, URZ ;  /* 0xfffffff806067890 */ /* 0x000fc8000ff1e0ff */
[----:B------:R-:W-:Y:S02]  /*04e0*/  UIADD3.X UR7, UPT, UPT, UR7, -0x1, URZ, UP0, !UPT ;  /* 0xffffffff07077890 */ /* 0x000fe400087fe4ff */
[----:B------:R-:W-:-:S04]  /*04f0*/  UISETP.NE.U32.AND UP0, UPT, UR6, URZ, UPT ;  /* 0x000000ff0600728c */ /* 0x000fc8000bf05070 */
[----:B------:R-:W-:Y:S01]  /*0500*/  UISETP.NE.AND.EX UP0, UPT, UR7, URZ, UPT, UP0 ;  /* 0x000000ff0700728c */ /* 0x000fe2000bf05300 */
[----:B------:R-:W-:-:S05]  /*0510*/  LEA R20, P0, R5, R20, 0x5 ;  /* 0x0000001405147211 */ /* 0x000fca00078028ff */
[----:B------:R-:W-:Y:S02]  /*0520*/  IMAD.X R21, R21, 0x1, R16, P0 ;  /* 0x0000000115157824 */ /* 0x000fe400000e0610 */
[----:B-----5:R-:W-:-:S04]  /*0530*/  FFMA R29, R29, R18, R22 ;  /* 0x000000121d1d7223 */ /* 0x020fc80000000016 */
[----:B---3--:R-:W-:-:S04]  /*0540*/  FFMA R8, R24, R8, R29 ;  /* 0x0000000818087223 */ /* 0x008fc8000000001d */
[----:B--2---:R-:W-:Y:S01]  /*0550*/  FFMA R19, R19, R10, R8 ;  /* 0x0000000a13137223 */ /* 0x004fe20000000008 */
[----:B------:R-:W-:-:S03]  /*0560*/  IADD3 R8, P1, PT, R6, 0x20, RZ ;  /* 0x0000002006087810 */ /* 0x000fc60007f3e0ff */
[----:B----4-:R-:W-:Y:S02]  /*0570*/  FFMA R12, R26, R12, R19 ;  /* 0x0000000c1a0c7223 */ /* 0x010fe40000000013 */
[----:B0-----:R-:W-:Y:S02]  /*0580*/  IMAD.X R7, RZ, RZ, R7, P1 ;  /* 0x000000ffff077224 */ /* 0x001fe400008e0607 */
[----:B------:R-:W-:Y:S01]  /*0590*/  FFMA R9, R9, R14, R12 ;  /* 0x0000000e09097223 */ /* 0x000fe2000000000c */
[----:B------:R-:W-:Y:S06]  /*05a0*/  BRA.U UP0, `(.L_x_9) ;  /* 0xfffffffd00407547 */ /* 0x000fec000b83ffff */
.L_x_8:
[----:B------:R-:W-:Y:S05]  /*05b0*/  BRA.U !UP1, `(.L_x_7) ;  /* 0x0000000509547547 */ /* 0x000fea000b800000 */
[----:B------:R-:W-:Y:S02]  /*05c0*/  ULOP3.LUT UR6, UR8, 0x7, URZ, 0xc0, !UPT ;  /* 0x0000000708067892 */ /* 0x000fe4000f8ec0ff */
[----:B------:R-:W-:Y:S02]  /*05d0*/  ULOP3.LUT UP1, UR7, UR8, 0x3, URZ, 0xc0, !UPT ;  /* 0x0000000308077892 */ /* 0x000fe4000f82c0ff */
[----:B------:R-:W-:-:S04]  /*05e0*/  UIADD3 UR6, UP0, UPT, UR6, -0x1, URZ ;  /* 0xffffffff06067890 */ /* 0x000fc8000ff1e0ff */
[----:B------:R-:W-:Y:S02]  /*05f0*/  UIADD3.X UR9, UPT, UPT, URZ, -0x1, URZ, UP0, !UPT ;  /* 0xffffffffff097890 */ /* 0x000fe400087fe4ff */
[----:B------:R-:W-:-:S04]  /*0600*/  UISETP.GE.U32.AND UP0, UPT, UR6, 0x3, UPT ;  /* 0x000000030600788c */ /* 0x000fc8000bf06070 */
[----:B------:R-:W-:-:S09]  /*0610*/  UISETP.GE.U32.AND.EX UP0, UPT, UR9, URZ, UPT, UP0 ;  /* 0x000000ff0900728c */ /* 0x000fd2000bf06100 */
[----:B------:R-:W-:Y:S05]  /*0620*/  BRA.U !UP0, `(.L_x_10) ;  /* 0x0000000108847547 */ /* 0x000fea000b800000 */
[----:B------:R-:W0:Y:S01]  /*0630*/  LDCU.128 UR12, c[0x0][0x380] ;  /* 0x00007000ff0c77ac */ /* 0x000e220008000c00 */
[C---:B------:R-:W-:Y:S01]  /*0640*/  IMAD R7, R5.reuse, UR5, RZ ;  /* 0x0000000505077c24 */ /* 0x040fe2000f8e02ff */
[----:B------:R-:W-:Y:S01]  /*0650*/  IADD3 R8, P0, PT, R0, UR4, RZ ;  /* 0x0000000400087c10 */ /* 0x000fe2000ff1e0ff */
[C---:B------:R-:W-:Y:S01]  /*0660*/  IMAD.WIDE.U32 R10, R5.reuse, UR4, R2 ;  /* 0x00000004050a7c25 */ /* 0x040fe2000f8e0002 */
[----:B------:R-:W-:-:S03]  /*0670*/  SHF.L.U32 R13, R5, 0x2, RZ ;  /* 0x00000002050d7819 */ /* 0x000fc600000006ff */
[----:B------:R-:W-:-:S04]  /*0680*/  IMAD R7, R4, UR4, R7 ;  /* 0x0000000404077c24 */ /* 0x000fc8000f8e0207 */
[----:B------:R-:W-:Y:S01]  /*0690*/  IMAD.IADD R7, R11, 0x1, R7 ;  /* 0x000000010b077824 */ /* 0x000fe200078e0207 */
[----:B------:R-:W-:Y:S02]  /*06a0*/  IADD3.X R11, PT, PT, R23, UR5, RZ, P0, !PT ;  /* 0x00000005170b7c10 */ /* 0x000fe400087fe4ff */
[----:B0-----:R-:W-:Y:S02]  /*06b0*/  LEA R14, P2, R10, UR14, 0x2 ;  /* 0x0000000e0a0e7c11 */ /* 0x001fe4000f8410ff */
[----:B------:R-:W-:Y:S02]  /*06c0*/  LEA R6, P1, R8, UR12, 0x2 ;  /* 0x0000000c08067c11 */ /* 0x000fe4000f8210ff */
[----:B------:R-:W-:Y:S02]  /*06d0*/  LEA.HI.X R15, R10, UR15, R7, 0x2, P2 ;  /* 0x0000000f0a0f7c11 */ /* 0x000fe400090f1407 */
[----:B------:R-:W-:Y:S02]  /*06e0*/  LEA.HI.X R7, R8, UR13, R11, 0x2, P1 ;  /* 0x0000000d08077c11 */ /* 0x000fe400088f140b */
[----:B------:R-:W-:-:S02]  /*06f0*/  IADD3 R18, P0, PT, R14, R13, RZ ;  /* 0x0000000d0e127210 */ /* 0x000fc40007f1e0ff */
[----:B------:R-:W-:Y:S01]  /*0700*/  SHF.L.U64.HI R11, R5, 0x2, R4 ;  /* 0x00000002050b7819 */ /* 0x000fe20000010204 */
[----:B------:R-:W2:Y:S01]  /*0710*/  LDG.E R14, desc[UR10][R14.64] ;  /* 0x0000000a0e0e7981 */ /* 0x000ea2000c1e1900 */
[----:B------:R-:W-:-:S03]  /*0720*/  IADD3 R12, P1, PT, R18, R13, RZ ;  /* 0x0000000d120c7210 */ /* 0x000fc60007f3e0ff */
[--C-:B------:R-:W-:Y:S01]  /*0730*/  IMAD.X R19, R15, 0x1, R11.reuse, P0 ;  /* 0x000000010f137824 */ /* 0x100fe200000e060b */
[----:B------:R-:W2:Y:S01]  /*0740*/  LDG.E R8, desc[UR10][R6.64] ;  /* 0x0000000a06087981 */ /* 0x000ea2000c1e1900 */
[----:B------:R-:W-:Y:S02]  /*0750*/  IADD3 R10, P0, PT, R12, R13, RZ ;  /* 0x0000000d0c0a7210 */ /* 0x000fe40007f1e0ff */
[--C-:B------:R-:W-:Y:S01]  /*0760*/  IMAD.X R13, R19, 0x1, R11.reuse, P1 ;  /* 0x00000001130d7824 */ /* 0x100fe200008e060b */
[----:B------:R-:W3:Y:S04]  /*0770*/  LDG.E R18, desc[UR10][R18.64] ;  /* 0x0000000a12127981 */ /* 0x000ee8000c1e1900 */
[----:B------:R-:W3:Y:S01]  /*0780*/  LDG.E R21, desc[UR10][R6.64+0x4] ;  /* 0x0000040a06157981 */ /* 0x000ee2000c1e1900 */
[----:B------:R-:W-:-:S03]  /*0790*/  IMAD.X R11, R13, 0x1, R11, P0 ;  /* 0x000000010d0b7824 */ /* 0x000fc600000e060b */
[----:B------:R-:W4:Y:S04]  /*07a0*/  LDG.E R12, desc[UR10][R12.64] ;  /* 0x0000000a0c0c7981 */ /* 0x000f28000c1e1900 */
[----:B------:R-:W4:Y:S04]  /*07b0*/  LDG.E R25, desc[UR10][R6.64+0x8] ;  /* 0x0000080a06197981 */ /* 0x000f28000c1e1900 */
[----:B------:R-:W5:Y:S04]  /*07c0*/  LDG.E R15, desc[UR10][R6.64+0xc] ;  /* 0x00000c0a060f7981 */ /* 0x000f68000c1e1900 */
[----:B------:R-:W5:Y:S01]  /*07d0*/  LDG.E R10, desc[UR10][R10.64] ;  /* 0x0000000a0a0a7981 */ /* 0x000f62000c1e1900 */
[----:B------:R-:W-:-:S04]  /*07e0*/  UIADD3 UR4, UP0, UPT, UR4, 0x4, URZ ;  /* 0x0000000404047890 */ /* 0x000fc8000ff1e0ff */
[----:B------:R-:W-:Y:S01]  /*07f0*/  UIADD3.X UR5, UPT, UPT, URZ, UR5, URZ, UP0, !UPT ;  /* 0x00000005ff057290 */ /* 0x000fe200087fe4ff */
[----:B--2---:R-:W-:-:S04]  /*0800*/  FFMA R8, R8, R14, R9 ;  /* 0x0000000e08087223 */ /* 0x004fc80000000009 */
[----:B---3--:R-:W-:-:S04]  /*0810*/  FFMA R8, R21, R18, R8 ;  /* 0x0000001215087223 */ /* 0x008fc80000000008 */
[----:B----4-:R-:W-:-:S04]  /*0820*/  FFMA R8, R25, R12, R8 ;  /* 0x0000000c19087223 */ /* 0x010fc80000000008 */
[----:B-----5:R-:W-:-:S07]  /*0830*/  FFMA R9, R15, R10, R8 ;  /* 0x0000000a0f097223 */ /* 0x020fce0000000008 */
.L_x_10:
[----:B------:R-:W-:Y:S05]  /*0840*/  BRA.U !UP1, `(.L_x_7) ;  /* 0x0000000109b07547 */ /* 0x000fea000b800000 */
[----:B------:R-:W-:Y:S02]  /*0850*/  UISETP.NE.AND UP1, UPT, UR7, 0x1, UPT ;  /* 0x000000010700788c */ /* 0x000fe4000bf25270 */
[----:B------:R-:W-:-:S04]  /*0860*/  ULOP3.LUT UR6, UR8, 0x1, URZ, 0xc0, !UPT ;  /* 0x0000000108067892 */ /* 0x000fc8000f8ec0ff */
[----:B------:R-:W-:-:S03]  /*0870*/  UISETP.NE.U32.AND UP0, UPT, UR6, 0x1, UPT ;  /* 0x000000010600788c */ /* 0x000fc6000bf05070 */
[----:B------:R-:W-:Y:S08]  /*0880*/  BRA.U !UP1, `(.L_x_11) ;  /* 0x00000001095c7547 */ /* 0x000ff0000b800000 */
[----:B------:R-:W0:Y:S01]  /*0890*/  LDCU.128 UR12, c[0x0][0x380] ;  /* 0x00007000ff0c77ac */ /* 0x000e220008000c00 */
[----:B------:R-:W-:Y:S01]  /*08a0*/  MOV R12, R2 ;  /* 0x00000002000c7202 */ /* 0x000fe20000000f00 */
[----:B------:R-:W-:Y:S01]  /*08b0*/  IMAD R11, R5, UR5, RZ ;  /* 0x00000005050b7c24 */ /* 0x000fe2000f8e02ff */
[----:B------:R-:W-:Y:S01]  /*08c0*/  IADD3 R7, P0, PT, R0, UR4, RZ ;  /* 0x0000000400077c10 */ /* 0x000fe2000ff1e0ff */
[----:B------:R-:W-:Y:S02]  /*08d0*/  IMAD.MOV.U32 R13, RZ, RZ, R3 ;  /* 0x000000ffff0d7224 */ /* 0x000fe400078e0003 */
[----:B------:R-:W-:Y:S01]  /*08e0*/  IMAD R11, R4, UR4, R11 ;  /* 0x00000004040b7c24 */ /* 0x000fe2000f8e020b */
[----:B------:R-:W-:Y:S01]  /*08f0*/  IADD3.X R8, PT, PT, R23, UR5, RZ, P0, !PT ;  /* 0x0000000517087c10 */ /* 0x000fe200087fe4ff */
[----:B------:R-:W-:-:S04]  /*0900*/  IMAD.WIDE.U32 R12, R5, UR4, R12 ;  /* 0x00000004050c7c25 */ /* 0x000fc8000f8e000c */
[----:B------:R-:W-:Y:S01]  /*0910*/  IMAD.IADD R11, R13, 0x1, R11 ;  /* 0x000000010d0b7824 */ /* 0x000fe200078e020b */
[C---:B0-----:R-:W-:Y:S02]  /*0920*/  LEA R10, P0, R12.reuse, UR14, 0x2 ;  /* 0x0000000e0c0a7c11 */ /* 0x041fe4000f8010ff */
[C---:B------:R-:W-:Y:S02]  /*0930*/  LEA R6, P1, R7.reuse, UR12, 0x2 ;  /* 0x0000000c07067c11 */ /* 0x040fe4000f8210ff */
[----:B------:R-:W-:Y:S02]  /*0940*/  LEA.HI.X R11, R12, UR15, R11, 0x2, P0 ;  /* 0x0000000f0c0b7c11 */ /* 0x000fe400080f140b */
[----:B------:R-:W-:Y:S02]  /*0950*/  LEA.HI.X R7, R7, UR13, R8, 0x2, P1 ;  /* 0x0000000d07077c11 */ /* 0x000fe400088f1408 */
[C---:B------:R-:W-:Y:S02]  /*0960*/  LEA R12, P0, R5.reuse, R10, 0x2 ;  /* 0x0000000a050c7211 */ /* 0x040fe400078010ff */
[----:B------:R-:W2:Y:S02]  /*0970*/  LDG.E R10, desc[UR10][R10.64] ;  /* 0x0000000a0a0a7981 */ /* 0x000ea4000c1e1900 */
[----:B------:R-:W-:-:S02]  /*0980*/  LEA.HI.X R13, R5, R11, R4, 0x2, P0 ;  /* 0x0000000b050d7211 */ /* 0x000fc400000f1404 */
[----:B------:R-:W2:Y:S04]  /*0990*/  LDG.E R8, desc[UR10][R6.64] ;  /* 0x0000000a06087981 */ /* 0x000ea8000c1e1900 */
[----:B------:R-:W3:Y:S04]  /*09a0*/  LDG.E R14, desc[UR10][R6.64+0x4] ;  /* 0x0000040a060e7981 */ /* 0x000ee8000c1e1900 */
[----:B------:R-:W3:Y:S01]  /*09b0*/  LDG.E R12, desc[UR10][R12.64] ;  /* 0x0000000a0c0c7981 */ /* 0x000ee2000c1e1900 */
[----:B------:R-:W-:-:S04]  /*09c0*/  UIADD3 UR4, UP1, UPT, UR4, 0x2, URZ ;  /* 0x0000000204047890 */ /* 0x000fc8000ff3e0ff */
[----:B------:R-:W-:Y:S01]  /*09d0*/  UIADD3.X UR5, UPT, UPT, URZ, UR5, URZ, UP1, !UPT ;  /* 0x00000005ff057290 */ /* 0x000fe20008ffe4ff */
[----:B--2---:R-:W-:-:S04]  /*09e0*/  FFMA R9, R8, R10, R9 ;  /* 0x0000000a08097223 */ /* 0x004fc80000000009 */
[----:B---3--:R-:W-:-:S07]  /*09f0*/  FFMA R9, R14, R12, R9 ;  /* 0x0000000c0e097223 */ /* 0x008fce0000000009 */
.L_x_11:
[----:B------:R-:W-:Y:S05]  /*0a00*/  BRA.U UP0, `(.L_x_7) ;  /* 0x0000000100407547 */ /* 0x000fea000b800000 */
        /* <DEDUP_REMOVED lines=9> */
[----:B0-----:R-:W-:Y:S02]  /*0aa0*/  LEA R6, P1, R0, UR12, 0x2 ;  /* 0x0000000c00067c11 */ /* 0x001fe4000f8210ff */
[----:B------:R-:W-:Y:S02]  /*0ab0*/  LEA R12, P0, R10, UR14, 0x2 ;  /* 0x0000000e0a0c7c11 */ /* 0x000fe4000f8010ff */
[----:B------:R-:W-:Y:S02]  /*0ac0*/  LEA.HI.X R7, R0, UR13, R23, 0x2, P1 ;  /* 0x0000000d00077c11 */ /* 0x000fe400088f1417 */
[----:B------:R-:W-:-:S03]  /*0ad0*/  LEA.HI.X R13, R10, UR15, R11, 0x2, P0 ;  /* 0x0000000f0a0d7c11 */ /* 0x000fc600080f140b */
[----:B------:R-:W2:Y:S04]  /*0ae0*/  LDG.E R6, desc[UR10][R6.64] ;  /* 0x0000000a06067981 */ /* 0x000ea8000c1e1900 */
[----:B------:R-:W2:Y:S02]  /*0af0*/  LDG.E R12, desc[UR10][R12.64] ;  /* 0x0000000a0c0c7981 */ /* 0x000ea4000c1e1900 */
[----:B--2---:R-:W-:-:S07]  /*0b00*/  FFMA R9, R6, R12, R9 ;  /* 0x0000000c06097223 */ /* 0x004fce0000000009 */
.L_x_7:
[----:B------:R-:W0:Y:S01]  /*0b10*/  LDC.64 R6, c[0x0][0x390] ;  /* 0x0000e400ff067b82 */ /* 0x000e220000000a00 */
[----:B------:R-:W-:-:S04]  /*0b20*/  IMAD R3, R17, R5, R2 ;  /* 0x0000000511037224 */ /* 0x000fc800078e0202 */
[----:B0-----:R-:W-:-:S05]  /*0b30*/  IMAD.WIDE R2, R3, 0x4, R6 ;  /* 0x0000000403027825 */ /* 0x001fca00078e0206 */
[----:B------:R-:W-:Y:S01]  /*0b40*/  STG.E desc[UR10][R2.64], R9 ;  /* 0x0000000902007986 */ /* 0x000fe2000c10190a */
[----:B------:R-:W-:Y:S05]  /*0b50*/  EXIT ;  /* 0x000000000000794d */ /* 0x000fea0003800000 */
.L_x_12:
        /* <DEDUP_REMOVED lines=10> */
.L_x_15:


//--------------------- .nv.shared._Z16matmulGPU_tiled4PfS_S_iii --------------------------
	.section	.nv.shared._Z16matmulGPU_tiled4PfS_S_iii,"aw",@nobits
	.sectionflags	@""
	.align	4
.nv.shared._Z16matmulGPU_tiled4PfS_S_iii:
	.zero		9216


//--------------------- .nv.shared.reserved.0     --------------------------
	.section	.nv.shared.reserved.0,"aw",@nobits
	.weak		__nv_reservedSMEM_offset_0_alias
	.size		__nv_reservedSMEM_offset_0_alias, 0, 64
	.other		__nv_reservedSMEM_offset_0_alias,@"STO_CUDA_RESERVED_SHARED STV_DEFAULT"
__nv_reservedSMEM_offset_0_alias:
	.zero		0
	.zero		64


//--------------------- .nv.global                --------------------------
	.section	.nv.global,"aw",@nobits
.nv.global:
	.type		_ZN34_INTERNAL_e7c1908f_4_k_cu_b4bc84444cuda3std6ranges3__45__cpo9iter_moveE,@object
	.size		_ZN34_INTERNAL_e7c1908f_4_k_cu_b4bc84444cuda3std6ranges3__45__cpo9iter_moveE,(_ZN34_INTERNAL_e7c1908f_4_k_cu_b4bc84444cuda3std3__436_GLOBAL__N__e7c1908f_4_k_cu_b4bc84446ignoreE - _ZN34_INTERNAL_e7c1908f_4_k_cu_b4bc84444cuda3std6ranges3__45__cpo9iter_moveE)
_ZN34_INTERNAL_e7c1908f_4_k_cu_b4bc84444cuda3std6ranges3__45__cpo9iter_moveE:
	.zero		1
	.type		_ZN34_INTERNAL_e7c1908f_4_k_cu_b4bc84444cuda3std3__436_GLOBAL__N__e7c1908f_4_k_cu_b4bc84446ignoreE,@object
	.size		_ZN34_INTERNAL_e7c1908f_4_k_cu_b4bc84444cuda3std3__436_GLOBAL__N__e7c1908f_4_k_cu_b4bc84446ignoreE,(_ZN34_INTERNAL_e7c1908f_4_k_cu_b4bc84444cuda3std3__45__cpo4cendE - _ZN34_INTERNAL_e7c1908f_4_k_cu_b4bc84444cuda3std3__436_GLOBAL__N__e7c1908f_4_k_cu_b4bc84446ignoreE)
_ZN34_INTERNAL_e7c1908f_4_k_cu_b4bc84444cuda3std3__436_GLOBAL__N__e7c1908f_4_k_cu_b4bc84446ignoreE:
	.zero		1
	.type		_ZN34_INTERNAL_e7c1908f_4_k_cu_b4bc84444cuda3std3__45__cpo4cendE,@object
	.size		_ZN34_INTERNAL_e7c1908f_4_k_cu_b4bc84444cuda3std3__45__cpo4cendE,(_ZN34_INTERNAL_e7c1908f_4_k_cu_b4bc84444cuda3std3__45__cpo3endE - _ZN34_INTERNAL_e7c1908f_4_k_cu_b4bc84444cuda3std3__45__cpo4cendE)
_ZN34_INTERNAL_e7c1908f_4_k_cu_b4bc84444cuda3std3__45__cpo4cendE:
	.zero		1
	.type		_ZN34_INTERNAL_e7c1908f_4_k_cu_b4bc84444cuda3std3__45__cpo3endE,@object
	.size		_ZN34_INTERNAL_e7c1908f_4_k_cu_b4bc84444cuda3std3__45__cpo3endE,(_ZN34_INTERNAL_e7c1908f_4_k_cu_b4bc84444cuda3std3__48in_placeE - _ZN34_INTERNAL_e7c1908f_4_k_cu_b4bc84444cuda3std3__45__cpo3endE)
_ZN34_INTERNAL_e7c1908f_4_k_cu_b4bc84444cuda3std3__45__cpo3endE:
	.zero		1
	.type		_ZN34_INTERNAL_e7c1908f_4_k_cu_b4bc84444cuda3std3__48in_placeE,@object
	.size		_ZN34_INTERNAL_e7c1908f_4_k_cu_b4bc84444cuda3std3__48in_placeE,(_ZN34_INTERNAL_e7c1908f_4_k_cu_b4bc84444cuda3std6ranges3__45__cpo7advanceE - _ZN34_INTERNAL_e7c1908f_4_k_cu_b4bc84444cuda3std3__48in_placeE)
_ZN34_INTERNAL_e7c1908f_4_k_cu_b4bc84444cuda3std3__48in_placeE:
	.zero		1
	.type		_ZN34_INTERNAL_e7c1908f_4_k_cu_b4bc84444cuda3std6ranges3__45__cpo7advanceE,@object
	.size		_ZN34_INTERNAL_e7c1908f_4_k_cu_b4bc84444cuda3std6ranges3__45__cpo7advanceE,(_ZN34_INTERNAL_e7c1908f_4_k_cu_b4bc84444cuda3std3__45__cpo5beginE - _ZN34_INTERNAL_e7c1908f_4_k_cu_b4bc84444cuda3std6ranges3__45__cpo7advanceE)
_ZN34_INTERNAL_e7c1908f_4_k_cu_b4bc84444cuda3std6ranges3__45__cpo7advanceE:
	.zero		1
	.type		_ZN34_INTERNAL_e7c1908f_4_k_cu_b4bc84444cuda3std3__45__cpo5beginE,@object
	.size		_ZN34_INTERNAL_e7c1908f_4_k_cu_b4bc84444cuda3std3__45__cpo5beginE,(_ZN34_INTERNAL_e7c1908f_4_k_cu_b4bc84444cuda3std3__419piecewise_constructE - _ZN34_INTERNAL_e7c1908f_4_k_cu_b4bc84444cuda3std3__45__cpo5beginE)
_ZN34_INTERNAL_e7c1908f_4_k_cu_b4bc84444cuda3std3__45__cpo5beginE:
	.zero		1
	.type		_ZN34_INTERNAL_e7c1908f_4_k_cu_b4bc84444cuda3std3__419piecewise_constructE,@object
	.size		_ZN34_INTERNAL_e7c1908f_4_k_cu_b4bc84444cuda3std3__419piecewise_constructE,(_ZN34_INTERNAL_e7c1908f_4_k_cu_b4bc84444cuda3std3__45__cpo6cbeginE - _ZN34_INTERNAL_e7c1908f_4_k_cu_b4bc84444cuda3std3__419piecewise_constructE)
_ZN34_INTERNAL_e7c1908f_4_k_cu_b4bc84444cuda3std3__419piecewise_constructE:
	.zero		1
	.type		_ZN34_INTERNAL_e7c1908f_4_k_cu_b4bc84444cuda3std3__45__cpo6cbeginE,@object
	.size		_ZN34_INTERNAL_e7c1908f_4_k_cu_b4bc84444cuda3std3__45__cpo6cbeginE,(_ZN34_INTERNAL_e7c1908f_4_k_cu_b4bc84444cuda3std6ranges3__45__cpo4swapE - _ZN34_INTERNAL_e7c1908f_4_k_cu_b4bc84444cuda3std3__45__cpo6cbeginE)
_ZN34_INTERNAL_e7c1908f_4_k_cu_b4bc84444cuda3std3__45__cpo6cbeginE:
	.zero		1
	.type		_ZN34_INTERNAL_e7c1908f_4_k_cu_b4bc84444cuda3std6ranges3__45__cpo4swapE,@object
	.size		_ZN34_INTERNAL_e7c1908f_4_k_cu_b4bc84444cuda3std6ranges3__45__cpo4swapE,(.L_7 - _ZN34_INTERNAL_e7c1908f_4_k_cu_b4bc84444cuda3std6ranges3__45__cpo4swapE)
_ZN34_INTERNAL_e7c1908f_4_k_cu_b4bc84444cuda3std6ranges3__45__cpo4swapE:
	.zero		1
.L_7:


//--------------------- .nv.shared._Z15matmulGPU_tiledPfS_S_iii --------------------------
	.section	.nv.shared._Z15matmulGPU_tiledPfS_S_iii,"aw",@nobits
	.sectionflags	@""
	.align	4
.nv.shared._Z15matmulGPU_tiledPfS_S_iii:
	.zero		3072


//--------------------- .nv.constant0._Z16matmulGPU_tiled4PfS_S_iii --------------------------
	.section	.nv.constant0._Z16matmulGPU_tiled4PfS_S_iii,"a",@progbits
	.sectionflags	@""
	.align	4
.nv.constant0._Z16matmulGPU_tiled4PfS_S_iii:
	.zero		932


//--------------------- .nv.constant0._Z15matmulGPU_tiledPfS_S_iii --------------------------
	.section	.nv.constant0._Z15matmulGPU_tiledPfS_S_iii,"a",@progbits
	.sectionflags	@""
	.align	4
.nv.constant0._Z15matmulGPU_tiledPfS_S_iii:
	.zero		932


//--------------------- .nv.constant0._Z16matmulGPU_nativePfS_S_iii --------------------------
	.section	.nv.constant0._Z16matmulGPU_nativePfS_S_iii,"a",@progbits
	.sectionflags	@""
	.align	4
.nv.constant0._Z16matmulGPU_nativePfS_S_iii:
	.zero		932


//--------------------- SYMBOLS --------------------------

	.type		.nv.reservedSmem.offset0,@object
	.size		.nv.reservedSmem.offset0,0x4
	.type		.nv.reservedSmem.cap,@object
	.size		.nv.reservedSmem.cap,0x4
